	.target	sm_90a

	.elftype	@"ET_EXEC"


//--------------------- .note.nv.tkinfo           --------------------------
	.section	.note.nv.tkinfo,"",@"SHT_NOTE"
	.sectionflags	@"SHF_NOTE_NV_TKINFO"
	.tkinfo
        /*0018*/ 	.word	0x00000002
        /*0030*/ 	.string	""
        /*0030*/ 	.string	"ptxas"
        /*0030*/ 	.string	"Cuda compilation tools, release 13.0, V13.0.88"
        /*0030*/ 	.string	"Build cuda_13.0.r13.0/compiler.36424714_0"
        /*0030*/ 	.string	"-arch sm_90a -m 64 "



//--------------------- .note.nv.cuinfo           --------------------------
	.section	.note.nv.cuinfo,"",@"SHT_NOTE"
	.sectionflags	@"SHF_NOTE_NV_CUINFO"
        /*0018*/ 	.short	0x0002
        /*001a*/ 	.short	0x005a
        /*001c*/ 	.short	0x0082
	.zero		2


//--------------------- .nv.info                  --------------------------
	.section	.nv.info,"",@"SHT_CUDA_INFO"
	.align	4


	//----- nvinfo : EIATTR_REGCOUNT
	.align		4
        /*0000*/ 	.byte	0x04, 0x2f
        /*0002*/ 	.short	(.L_15 - .L_14)
	.align		4
.L_14:
        /*0004*/ 	.word	index@(_ZN7cutlass13device_kernelINS_4gemm6kernel13GemmUniversalIN4cute5tupleIJiiiiEEENS1_10collective13CollectiveMmaINS1_34MainloopSm90TmaGmmaWarpSpecializedILi4ENS5_IJNS4_1CILi1EEESB_SB_EEENS1_35KernelTmaWarpSpecializedCooperativeEEENS5_IJNSA_ILi128EEENSA_ILi64EEESG_EEEfNS5_IJlSB_lEEEfSI_NS4_8TiledMMAINS4_8MMA_AtomIJNS4_4SM904GMMA29MMA_64x64x8_F32TF32TF32_SS_TNILNSM_7ScaleInE1ELSO_1EEEEEENS4_6LayoutINS5_IJNSA_ILi2EEESB_SB_EEENS5_IJSB_NSA_ILi0EEESU_EEEEENS5_IJNS4_10UnderscoreESX_SX_EEEEENS4_13SM90_TMA_LOADENS4_14ComposedLayoutINS4_7SwizzleILi3ELi4ELi3EEENS4_18smem_ptr_flag_bitsILi32EEENSR_INS5_IJNSA_ILi8EEENSA_ILi32EEEEEENS5_IJS17_SB_EEEEEEEvNS4_8identityES10_S1B_vS1C_EENS_8epilogue10collective6detail29Sm90TmaWarpSpecializedAdapterINS1F_15DefaultEpilogueIfSI_SI_NS1E_6thread17LinearCombinationIfLi1EffLNS1J_9ScaleType4KindE0ELNS_15FloatRoundStyleE2EfEENS1_15EpilogueDefaultEEEEEvvEEEEvNT_6ParamsE)
        /*0008*/ 	.word	0x000000a8


	//----- nvinfo : EIATTR_FRAME_SIZE
	.align		4
.L_15:
        /*000c*/ 	.byte	0x04, 0x11
        /*000e*/ 	.short	(.L_17 - .L_16)
	.align		4
.L_16:
        /*0010*/ 	.word	index@(_ZN7cutlass13device_kernelINS_4gemm6kernel13GemmUniversalIN4cute5tupleIJiiiiEEENS1_10collective13CollectiveMmaINS1_34MainloopSm90TmaGmmaWarpSpecializedILi4ENS5_IJNS4_1CILi1EEESB_SB_EEENS1_35KernelTmaWarpSpecializedCooperativeEEENS5_IJNSA_ILi128EEENSA_ILi64EEESG_EEEfNS5_IJlSB_lEEEfSI_NS4_8TiledMMAINS4_8MMA_AtomIJNS4_4SM904GMMA29MMA_64x64x8_F32TF32TF32_SS_TNILNSM_7ScaleInE1ELSO_1EEEEEENS4_6LayoutINS5_IJNSA_ILi2EEESB_SB_EEENS5_IJSB_NSA_ILi0EEESU_EEEEENS5_IJNS4_10UnderscoreESX_SX_EEEEENS4_13SM90_TMA_LOADENS4_14ComposedLayoutINS4_7SwizzleILi3ELi4ELi3EEENS4_18smem_ptr_flag_bitsILi32EEENSR_INS5_IJNSA_ILi8EEENSA_ILi32EEEEEENS5_IJS17_SB_EEEEEEEvNS4_8identityES10_S1B_vS1C_EENS_8epilogue10collective6detail29Sm90TmaWarpSpecializedAdapterINS1F_15DefaultEpilogueIfSI_SI_NS1E_6thread17LinearCombinationIfLi1EffLNS1J_9ScaleType4KindE0ELNS_15FloatRoundStyleE2EfEENS1_15EpilogueDefaultEEEEEvvEEEEvNT_6ParamsE)
        /*0014*/ 	.word	0x00000000


	//----- nvinfo : EIATTR_MIN_STACK_SIZE
	.align		4
.L_17:
        /*0018*/ 	.byte	0x04, 0x12
        /*001a*/ 	.short	(.L_19 - .L_18)
	.align		4
.L_18:
        /*001c*/ 	.word	index@(_ZN7cutlass13device_kernelINS_4gemm6kernel13GemmUniversalIN4cute5tupleIJiiiiEEENS1_10collective13CollectiveMmaINS1_34MainloopSm90TmaGmmaWarpSpecializedILi4ENS5_IJNS4_1CILi1EEESB_SB_EEENS1_35KernelTmaWarpSpecializedCooperativeEEENS5_IJNSA_ILi128EEENSA_ILi64EEESG_EEEfNS5_IJlSB_lEEEfSI_NS4_8TiledMMAINS4_8MMA_AtomIJNS4_4SM904GMMA29MMA_64x64x8_F32TF32TF32_SS_TNILNSM_7ScaleInE1ELSO_1EEEEEENS4_6LayoutINS5_IJNSA_ILi2EEESB_SB_EEENS5_IJSB_NSA_ILi0EEESU_EEEEENS5_IJNS4_10UnderscoreESX_SX_EEEEENS4_13SM90_TMA_LOADENS4_14ComposedLayoutINS4_7SwizzleILi3ELi4ELi3EEENS4_18smem_ptr_flag_bitsILi32EEENSR_INS5_IJNSA_ILi8EEENSA_ILi32EEEEEENS5_IJS17_SB_EEEEEEEvNS4_8identityES10_S1B_vS1C_EENS_8epilogue10collective6detail29Sm90TmaWarpSpecializedAdapterINS1F_15DefaultEpilogueIfSI_SI_NS1E_6thread17LinearCombinationIfLi1EffLNS1J_9ScaleType4KindE0ELNS_15FloatRoundStyleE2EfEENS1_15EpilogueDefaultEEEEEvvEEEEvNT_6ParamsE)
        /*0020*/ 	.word	0x00000000
.L_19:


//--------------------- .nv.compat                --------------------------
	.section	.nv.compat,"",@"SHT_CUDA_COMPAT_INFO"
	.align	4
        /*0000*/ 	.byte	0x02, 0x09, 0x01, 0x00, 0x02, 0x02, 0x04, 0x00, 0x02, 0x05, 0x05, 0x00, 0x03, 0x07, 0x01, 0x01
        /*0010*/ 	.byte	0x02, 0x03, 0x01, 0x00, 0x02, 0x06, 0x01, 0x00, 0x04, 0x0b, 0x08, 0x00, 0x00, 0x00, 0x00, 0x00
        /*0020*/ 	.byte	0x00, 0x00, 0x00, 0x00


//--------------------- .nv.info._ZN7cutlass13device_kernelINS_4gemm6kernel13GemmUniversalIN4cute5tupleIJiiiiEEENS1_10collective13CollectiveMmaINS1_34MainloopSm90TmaGmmaWarpSpecializedILi4ENS5_IJNS4_1CILi1EEESB_SB_EEENS1_35KernelTmaWarpSpecializedCooperativeEEENS5_IJNSA_ILi128EEENSA_ILi64EEESG_EEEfNS5_IJlSB_lEEEfSI_NS4_8TiledMMAINS4_8MMA_AtomIJNS4_4SM904GMMA29MMA_64x64x8_F32TF32TF32_SS_TNILNSM_7ScaleInE1ELSO_1EEEEEENS4_6LayoutINS5_IJNSA_ILi2EEESB_SB_EEENS5_IJSB_NSA_ILi0EEESU_EEEEENS5_IJNS4_10UnderscoreESX_SX_EEEEENS4_13SM90_TMA_LOADENS4_14ComposedLayoutINS4_7SwizzleILi3ELi4ELi3EEENS4_18smem_ptr_flag_bitsILi32EEENSR_INS5_IJNSA_ILi8EEENSA_ILi32EEEEEENS5_IJS17_SB_EEEEEEEvNS4_8identityES10_S1B_vS1C_EENS_8epilogue10collective6detail29Sm90TmaWarpSpecializedAdapterINS1F_15DefaultEpilogueIfSI_SI_NS1E_6thread17LinearCombinationIfLi1EffLNS1J_9ScaleType4KindE0ELNS_15FloatRoundStyleE2EfEENS1_15EpilogueDefaultEEEEEvvEEEEvNT_6ParamsE --------------------------
	.section	.nv.info._ZN7cutlass13device_kernelINS_4gemm6kernel13GemmUniversalIN4cute5tupleIJiiiiEEENS1_10collective13CollectiveMmaINS1_34MainloopSm90TmaGmmaWarpSpecializedILi4ENS5_IJNS4_1CILi1EEESB_SB_EEENS1_35KernelTmaWarpSpecializedCooperativeEEENS5_IJNSA_ILi128EEENSA_ILi64EEESG_EEEfNS5_IJlSB_lEEEfSI_NS4_8TiledMMAINS4_8MMA_AtomIJNS4_4SM904GMMA29MMA_64x64x8_F32TF32TF32_SS_TNILNSM_7ScaleInE1ELSO_1EEEEEENS4_6LayoutINS5_IJNSA_ILi2EEESB_SB_EEENS5_IJSB_NSA_ILi0EEESU_EEEEENS5_IJNS4_10UnderscoreESX_SX_EEEEENS4_13SM90_TMA_LOADENS4_14ComposedLayoutINS4_7SwizzleILi3ELi4ELi3EEENS4_18smem_ptr_flag_bitsILi32EEENSR_INS5_IJNSA_ILi8EEENSA_ILi32EEEEEENS5_IJS17_SB_EEEEEEEvNS4_8identityES10_S1B_vS1C_EENS_8epilogue10collective6detail29Sm90TmaWarpSpecializedAdapterINS1F_15DefaultEpilogueIfSI_SI_NS1E_6thread17LinearCombinationIfLi1EffLNS1J_9ScaleType4KindE0ELNS_15FloatRoundStyleE2EfEENS1_15EpilogueDefaultEEEEEvvEEEEvNT_6ParamsE,"",@"SHT_CUDA_INFO"
	.sectionflags	@""
	.align	4


	//----- nvinfo : EIATTR_CUDA_API_VERSION
	.align		4
        /*0000*/ 	.byte	0x04, 0x37
        /*0002*/ 	.short	(.L_21 - .L_20)
.L_20:
        /*0004*/ 	.word	0x00000082


	//----- nvinfo : EIATTR_KPARAM_INFO
	.align		4
.L_21:
        /*0008*/ 	.byte	0x04, 0x17
        /*000a*/ 	.short	(.L_23 - .L_22)
.L_22:
        /*000c*/ 	.word	0x00000000
        /*0010*/ 	.short	0x0000
        /*0012*/ 	.short	0x0070
        /*0014*/ 	.byte	0x00, 0xf0, 0x01, 0x10


	//----- nvinfo : EIATTR_SPARSE_MMA_MASK
	.align		4
.L_23:
        /*0018*/ 	.byte	0x03, 0x50
        /*001a*/ 	.short	0x0000


	//----- nvinfo : EIATTR_MAXREG_COUNT
	.align		4
        /*001c*/ 	.byte	0x03, 0x1b
        /*001e*/ 	.short	0x00a8


	//----- nvinfo : EIATTR_NUM_BARRIERS
	.align		4
        /*0020*/ 	.byte	0x02, 0x4c
        /*0022*/ 	.byte	0x01
	.zero		1


	//----- nvinfo : EIATTR_EXTERNS
	.align		4
        /*0024*/ 	.byte	0x04, 0x0f
        /*0026*/ 	.short	(.L_25 - .L_24)


	//   ....[0]....
	.align		4
.L_24:
        /*0028*/ 	.word	index@(__assertfail)


	//----- nvinfo : EIATTR_MERCURY_ISA_VERSION
	.align		4
.L_25:
        /*002c*/ 	.byte	0x03, 0x5f
        /*002e*/ 	.short	0x0101


	//----- nvinfo : EIATTR_INT_WARP_WIDE_INSTR_OFFSETS
	.align		4
        /*0030*/ 	.byte	0x04, 0x31
        /*0032*/ 	.short	(.L_27 - .L_26)


	//   ....[0]....
.L_26:
        /*0034*/ 	.word	0x000003b0


	//   ....[1]....
        /*0038*/ 	.word	0x000003c0


	//   ....[2]....
        /*003c*/ 	.word	0x000004e0


	//----- nvinfo : EIATTR_COOP_GROUP_MASK_REGIDS
	.align		4
.L_27:
        /*0040*/ 	.byte	0x04, 0x29
        /*0042*/ 	.short	(.L_29 - .L_28)


	//   ....[0]....
.L_28:
        /*0044*/ 	.word	0xffffffff


	//   ....[1]....
        /*0048*/ 	.word	0xffffffff


	//   ....[2]....
        /*004c*/ 	.word	0xffffffff


	//   ....[3]....
        /*0050*/ 	.word	0xffffffff


	//   ....[4]....
        /*0054*/ 	.word	0xffffffff


	//----- nvinfo : EIATTR_COOP_GROUP_INSTR_OFFSETS
	.align		4
.L_29:
        /*0058*/ 	.byte	0x04, 0x28
        /*005a*/ 	.short	(.L_31 - .L_30)


	//   ....[0]....
.L_30:
        /*005c*/ 	.word	0x00000060


	//   ....[1]....
        /*0060*/ 	.word	0x00000070


	//   ....[2]....
        /*0064*/ 	.word	0x00000130


	//   ....[3]....
        /*0068*/ 	.word	0x000002c0


	//   ....[4]....
        /*006c*/ 	.word	0x000011c0


	//----- nvinfo : EIATTR_REG_RECONFIG
	.align		4
.L_31:
        /*0070*/ 	.byte	0x01, 0x54
	.zero		2


	//----- nvinfo : EIATTR_SYSCALL_OFFSETS
	.align		4
        /*0074*/ 	.byte	0x04, 0x46
        /*0076*/ 	.short	(.L_33 - .L_32)


	//   ....[0]....
.L_32:
        /*0078*/ 	.word	0x000013b0


	//----- nvinfo : EIATTR_MBARRIER_INSTR_OFFSETS
	.align		4
.L_33:
        /*007c*/ 	.byte	0x04, 0x39
        /*007e*/ 	.short	(.L_35 - .L_34)


	//   ....[0]....
.L_34:
        /*0080*/ 	.word	0x00000230
        /*0084*/ 	.word	0x000000ff
        /*0088*/ 	.word	0x00000000
        /*008c*/ 	.short	0x0100
        /*008e*/ 	.byte	0x08
	.zero		1


	//   ....[1]....
        /*0090*/ 	.word	0x00000240
        /*0094*/ 	.word	0x000000ff
        /*0098*/ 	.word	0x00000020
        /*009c*/ 	.short	0x0100
        /*009e*/ 	.byte	0x08
	.zero		1


	//   ....[2]....
        /*00a0*/ 	.word	0x00000250
        /*00a4*/ 	.word	0x000000ff
        /*00a8*/ 	.word	0x00000008
        /*00ac*/ 	.short	0x0100
        /*00ae*/ 	.byte	0x08
	.zero		1


	//   ....[3]....
        /*00b0*/ 	.word	0x00000260
        /*00b4*/ 	.word	0x000000ff
        /*00b8*/ 	.word	0x00000028
        /*00bc*/ 	.short	0x0100
        /*00be*/ 	.byte	0x08
	.zero		1


	//   ....[4]....
        /*00c0*/ 	.word	0x00000270
        /*00c4*/ 	.word	0x000000ff
        /*00c8*/ 	.word	0x00000010
        /*00cc*/ 	.short	0x0100
        /*00ce*/ 	.byte	0x08
	.zero		1


	//   ....[5]....
        /*00d0*/ 	.word	0x00000280
        /*00d4*/ 	.word	0x000000ff
        /*00d8*/ 	.word	0x00000030
        /*00dc*/ 	.short	0x0100
        /*00de*/ 	.byte	0x08
	.zero		1


	//   ....[6]....
        /*00e0*/ 	.word	0x00000290
        /*00e4*/ 	.word	0x000000ff
        /*00e8*/ 	.word	0x00000018
        /*00ec*/ 	.short	0x0100
        /*00ee*/ 	.byte	0x08
	.zero		1


	//   ....[7]....
        /*00f0*/ 	.word	0x000002a0
        /*00f4*/ 	.word	0x000000ff
        /*00f8*/ 	.word	0x00000038
        /*00fc*/ 	.short	0x0100
        /*00fe*/ 	.byte	0x08
	.zero		1


	//   ....[8]....
        /*0100*/ 	.word	0x00000560
        /*0104*/ 	.word	0x000000ff
        /*0108*/ 	.word	0x00000050
        /*010c*/ 	.short	0x0100
        /*010e*/ 	.byte	0x08
	.zero		1


	//   ....[9]....
        /*0110*/ 	.word	0x000005c0
        /*0114*/ 	.word	0x000000ff
        /*0118*/ 	.word	0x00000058
        /*011c*/ 	.short	0x0100
        /*011e*/ 	.byte	0x08
	.zero		1


	//   ....[10]....
        /*0120*/ 	.word	0x00001430
        /*0124*/ 	.word	0x00000003
        /*0128*/ 	.word	0x00000000
        /*012c*/ 	.short	0x010a
        /*012e*/ 	.byte	0x3f
	.zero		1


	//   ....[11]....
        /*0130*/ 	.word	0x00001490
        /*0134*/ 	.word	0x00000003
        /*0138*/ 	.word	0x00000000
        /*013c*/ 	.short	0x010a
        /*013e*/ 	.byte	0x3f
	.zero		1


	//   ....[12]....
        /*0140*/ 	.word	0x000019a0
        /*0144*/ 	.word	0x000000ff
        /*0148*/ 	.word	0x00000000
        /*014c*/ 	.short	0x010a
        /*014e*/ 	.byte	0x08
	.zero		1


	//   ....[13]....
        /*0150*/ 	.word	0x000019e0
        /*0154*/ 	.word	0x000000ff
        /*0158*/ 	.word	0x00000000
        /*015c*/ 	.short	0x010a
        /*015e*/ 	.byte	0x08
	.zero		1


	//   ....[14]....
        /*0160*/ 	.word	0x00001e00
        /*0164*/ 	.word	0x000000ff
        /*0168*/ 	.word	0x00000000
        /*016c*/ 	.short	0x0101
        /*016e*/ 	.byte	0x07
	.zero		1


	//   ....[15]....
        /*0170*/ 	.word	0x00001fc0
        /*0174*/ 	.word	0x000000ff
        /*0178*/ 	.word	0x00000000
        /*017c*/ 	.short	0x0101
        /*017e*/ 	.byte	0x04
	.zero		1


	//   ....[16]....
        /*0180*/ 	.word	0x00004cb0
        /*0184*/ 	.word	0x0000000e
        /*0188*/ 	.word	0x00000020
        /*018c*/ 	.short	0x010a
        /*018e*/ 	.byte	0x3f
	.zero		1


	//   ....[17]....
        /*0190*/ 	.word	0x00005130
        /*0194*/ 	.word	0x00000005
        /*0198*/ 	.word	0x00000058
        /*019c*/ 	.short	0x0101
        /*019e*/ 	.byte	0x3f
	.zero		1


	//   ....[18]....
        /*01a0*/ 	.word	0x00005840
        /*01a4*/ 	.word	0x00000007
        /*01a8*/ 	.word	0x00000000
        /*01ac*/ 	.short	0x010a
        /*01ae*/ 	.byte	0x3f
	.zero		1


	//   ....[19]....
        /*01b0*/ 	.word	0x000058c0
        /*01b4*/ 	.word	0x00000008
        /*01b8*/ 	.word	0x00000000
        /*01bc*/ 	.short	0x010a
        /*01be*/ 	.byte	0x3f
	.zero		1


	//   ....[20]....
        /*01c0*/ 	.word	0x00005950
        /*01c4*/ 	.word	0x0000000b
        /*01c8*/ 	.word	0x00000000
        /*01cc*/ 	.short	0x010a
        /*01ce*/ 	.byte	0x3f
	.zero		1


	//   ....[21]....
        /*01d0*/ 	.word	0x000059e0
        /*01d4*/ 	.word	0x00000003
        /*01d8*/ 	.word	0x00000000
        /*01dc*/ 	.short	0x010a
        /*01de*/ 	.byte	0x3f
	.zero		1


	//   ....[22]....
        /*01e0*/ 	.word	0x00005a40
        /*01e4*/ 	.word	0x00000003
        /*01e8*/ 	.word	0x00000000
        /*01ec*/ 	.short	0x010a
        /*01ee*/ 	.byte	0x3f
	.zero		1


	//   ....[23]....
        /*01f0*/ 	.word	0x00005aa0
        /*01f4*/ 	.word	0x00000004
        /*01f8*/ 	.word	0x00000000
        /*01fc*/ 	.short	0x010a
        /*01fe*/ 	.byte	0x3f
	.zero		1


	//   ....[24]....
        /*0200*/ 	.word	0x00005b70
        /*0204*/ 	.word	0x0000000e
        /*0208*/ 	.word	0x00000020
        /*020c*/ 	.short	0x010a
        /*020e*/ 	.byte	0x3f
	.zero		1


	//   ....[25]....
        /*0210*/ 	.word	0x00005c40
        /*0214*/ 	.word	0x00000007
        /*0218*/ 	.word	0x00000000
        /*021c*/ 	.short	0x010a
        /*021e*/ 	.byte	0x3f
	.zero		1


	//   ....[26]....
        /*0220*/ 	.word	0x00005c90
        /*0224*/ 	.word	0x00000008
        /*0228*/ 	.word	0x00000000
        /*022c*/ 	.short	0x010a
        /*022e*/ 	.byte	0x3f
	.zero		1


	//   ....[27]....
        /*0230*/ 	.word	0x00005ce0
        /*0234*/ 	.word	0x0000000b
        /*0238*/ 	.word	0x00000000
        /*023c*/ 	.short	0x010a
        /*023e*/ 	.byte	0x3f
	.zero		1


	//----- nvinfo : EIATTR_NUM_MBARRIERS
	.align		4
.L_35:
        /*0240*/ 	.byte	0x03, 0x38
        /*0242*/ 	.short	0x000a


	//----- nvinfo : EIATTR_EXIT_INSTR_OFFSETS
	.align		4
        /*0244*/ 	.byte	0x04, 0x1c
        /*0246*/ 	.short	(.L_37 - .L_36)


	//   ....[0]....
.L_36:
        /*0248*/ 	.word	0x00000660


	//   ....[1]....
        /*024c*/ 	.word	0x00000f20


	//   ....[2]....
        /*0250*/ 	.word	0x00004390


	//   ....[3]....
        /*0254*/ 	.word	0x000049c0


	//   ....[4]....
        /*0258*/ 	.word	0x00005a30


	//----- nvinfo : EIATTR_MAX_THREADS
	.align		4
.L_37:
        /*025c*/ 	.byte	0x04, 0x05
        /*025e*/ 	.short	(.L_39 - .L_38)
.L_38:
        /*0260*/ 	.word	0x00000180
        /*0264*/ 	.word	0x00000001
        /*0268*/ 	.word	0x00000001


	//----- nvinfo : EIATTR_CRS_STACK_SIZE
	.align		4
.L_39:
        /*026c*/ 	.byte	0x04, 0x1e
        /*026e*/ 	.short	(.L_41 - .L_40)
.L_40:
        /*0270*/ 	.word	0x00000000


	//----- nvinfo : EIATTR_CBANK_PARAM_SIZE
	.align		4
.L_41:
        /*0274*/ 	.byte	0x03, 0x19
        /*0276*/ 	.short	0x0470


	//----- nvinfo : EIATTR_PARAM_CBANK
	.align		4
        /*0278*/ 	.byte	0x04, 0x0a
        /*027a*/ 	.short	(.L_43 - .L_42)
	.align		4
.L_42:
        /*027c*/ 	.word	index@(.nv.constant0._ZN7cutlass13device_kernelINS_4gemm6kernel13GemmUniversalIN4cute5tupleIJiiiiEEENS1_10collective13CollectiveMmaINS1_34MainloopSm90TmaGmmaWarpSpecializedILi4ENS5_IJNS4_1CILi1EEESB_SB_EEENS1_35KernelTmaWarpSpecializedCooperativeEEENS5_IJNSA_ILi128EEENSA_ILi64EEESG_EEEfNS5_IJlSB_lEEEfSI_NS4_8TiledMMAINS4_8MMA_AtomIJNS4_4SM904GMMA29MMA_64x64x8_F32TF32TF32_SS_TNILNSM_7ScaleInE1ELSO_1EEEEEENS4_6LayoutINS5_IJNSA_ILi2EEESB_SB_EEENS5_IJSB_NSA_ILi0EEESU_EEEEENS5_IJNS4_10UnderscoreESX_SX_EEEEENS4_13SM90_TMA_LOADENS4_14ComposedLayoutINS4_7SwizzleILi3ELi4ELi3EEENS4_18smem_ptr_flag_bitsILi32EEENSR_INS5_IJNSA_ILi8EEENSA_ILi32EEEEEENS5_IJS17_SB_EEEEEEEvNS4_8identityES10_S1B_vS1C_EENS_8epilogue10collective6detail29Sm90TmaWarpSpecializedAdapterINS1F_15DefaultEpilogueIfSI_SI_NS1E_6thread17LinearCombinationIfLi1EffLNS1J_9ScaleType4KindE0ELNS_15FloatRoundStyleE2EfEENS1_15EpilogueDefaultEEEEEvvEEEEvNT_6ParamsE)
        /*0280*/ 	.short	0x0210
        /*0282*/ 	.short	0x0470


	//----- nvinfo : EIATTR_SW_WAR
	.align		4
.L_43:
        /*0284*/ 	.byte	0x04, 0x36
        /*0286*/ 	.short	(.L_45 - .L_44)
.L_44:
        /*0288*/ 	.word	0x00000008
.L_45:


//--------------------- .nv.callgraph             --------------------------
	.section	.nv.callgraph,"",@"SHT_CUDA_CALLGRAPH"
	.align	4
	.sectionentsize	8
	.align		4
        /*0000*/ 	.word	0x00000000
	.align		4
        /*0004*/ 	.word	0xffffffff
	.align		4
        /*0008*/ 	.word	index@(_ZN7cutlass13device_kernelINS_4gemm6kernel13GemmUniversalIN4cute5tupleIJiiiiEEENS1_10collective13CollectiveMmaINS1_34MainloopSm90TmaGmmaWarpSpecializedILi4ENS5_IJNS4_1CILi1EEESB_SB_EEENS1_35KernelTmaWarpSpecializedCooperativeEEENS5_IJNSA_ILi128EEENSA_ILi64EEESG_EEEfNS5_IJlSB_lEEEfSI_NS4_8TiledMMAINS4_8MMA_AtomIJNS4_4SM904GMMA29MMA_64x64x8_F32TF32TF32_SS_TNILNSM_7ScaleInE1ELSO_1EEEEEENS4_6LayoutINS5_IJNSA_ILi2EEESB_SB_EEENS5_IJSB_NSA_ILi0EEESU_EEEEENS5_IJNS4_10UnderscoreESX_SX_EEEEENS4_13SM90_TMA_LOADENS4_14ComposedLayoutINS4_7SwizzleILi3ELi4ELi3EEENS4_18smem_ptr_flag_bitsILi32EEENSR_INS5_IJNSA_ILi8EEENSA_ILi32EEEEEENS5_IJS17_SB_EEEEEEEvNS4_8identityES10_S1B_vS1C_EENS_8epilogue10collective6detail29Sm90TmaWarpSpecializedAdapterINS1F_15DefaultEpilogueIfSI_SI_NS1E_6thread17LinearCombinationIfLi1EffLNS1J_9ScaleType4KindE0ELNS_15FloatRoundStyleE2EfEENS1_15EpilogueDefaultEEEEEvvEEEEvNT_6ParamsE)
	.align		4
        /*000c*/ 	.word	index@(__assertfail)
	.align		4
        /*0010*/ 	.word	0x00000000
	.align		4
        /*0014*/ 	.word	0xfffffffe
	.align		4
        /*0018*/ 	.word	0x00000000
	.align		4
        /*001c*/ 	.word	0xfffffffd
	.align		4
        /*0020*/ 	.word	0x00000000
	.align		4
        /*0024*/ 	.word	0xfffffffc


//--------------------- .nv.constant4             --------------------------
	.section	.nv.constant4,"a",@progbits
	.align	8
	.align		8
.nv.constant4:
        /*0000*/ 	.dword	__assertfail
	.align		8
        /*0008*/ 	.dword	__unnamed_1
	.align		8
        /*0010*/ 	.dword	_ZN40_INTERNAL_66bfce29_4_k_cu_388b0c40_231204cuda3std3__45__cpo5beginE
	.align		8
        /*0018*/ 	.dword	_ZN40_INTERNAL_66bfce29_4_k_cu_388b0c40_231204cuda3std3__45__cpo3endE
	.align		8
        /*0020*/ 	.dword	_ZN40_INTERNAL_66bfce29_4_k_cu_388b0c40_231204cuda3std3__45__cpo6cbeginE
	.align		8
        /*0028*/ 	.dword	_ZN40_INTERNAL_66bfce29_4_k_cu_388b0c40_231204cuda3std3__45__cpo4cendE
	.align		8
        /*0030*/ 	.dword	_ZN40_INTERNAL_66bfce29_4_k_cu_388b0c40_231204cuda3std3__442_GLOBAL__N__66bfce29_4_k_cu_388b0c40_231206ignoreE
	.align		8
        /*0038*/ 	.dword	_ZN40_INTERNAL_66bfce29_4_k_cu_388b0c40_231204cuda3std3__419piecewise_constructE
	.align		8
        /*0040*/ 	.dword	_ZN40_INTERNAL_66bfce29_4_k_cu_388b0c40_231204cuda3std3__48in_placeE
	.align		8
        /*0048*/ 	.dword	_ZN40_INTERNAL_66bfce29_4_k_cu_388b0c40_231204cuda3std6ranges3__45__cpo4swapE
	.align		8
        /*0050*/ 	.dword	_ZN40_INTERNAL_66bfce29_4_k_cu_388b0c40_231204cuda3std6ranges3__45__cpo9iter_moveE
	.align		8
        /*0058*/ 	.dword	_ZN40_INTERNAL_66bfce29_4_k_cu_388b0c40_231204cute7productE
	.align		8
        /*0060*/ 	.dword	_ZN40_INTERNAL_66bfce29_4_k_cu_388b0c40_231204cute1_E
	.align		8
        /*0068*/ 	.dword	$str$22
	.align		8
        /*0070*/ 	.dword	$str$23


//--------------------- .text._ZN7cutlass13device_kernelINS_4gemm6kernel13GemmUniversalIN4cute5tupleIJiiiiEEENS1_10collective13CollectiveMmaINS1_34MainloopSm90TmaGmmaWarpSpecializedILi4ENS5_IJNS4_1CILi1EEESB_SB_EEENS1_35KernelTmaWarpSpecializedCooperativeEEENS5_IJNSA_ILi128EEENSA_ILi64EEESG_EEEfNS5_IJlSB_lEEEfSI_NS4_8TiledMMAINS4_8MMA_AtomIJNS4_4SM904GMMA29MMA_64x64x8_F32TF32TF32_SS_TNILNSM_7ScaleInE1ELSO_1EEEEEENS4_6LayoutINS5_IJNSA_ILi2EEESB_SB_EEENS5_IJSB_NSA_ILi0EEESU_EEEEENS5_IJNS4_10UnderscoreESX_SX_EEEEENS4_13SM90_TMA_LOADENS4_14ComposedLayoutINS4_7SwizzleILi3ELi4ELi3EEENS4_18smem_ptr_flag_bitsILi32EEENSR_INS5_IJNSA_ILi8EEENSA_ILi32EEEEEENS5_IJS17_SB_EEEEEEEvNS4_8identityES10_S1B_vS1C_EENS_8epilogue10collective6detail29Sm90TmaWarpSpecializedAdapterINS1F_15DefaultEpilogueIfSI_SI_NS1E_6thread17LinearCombinationIfLi1EffLNS1J_9ScaleType4KindE0ELNS_15FloatRoundStyleE2EfEENS1_15EpilogueDefaultEEEEEvvEEEEvNT_6ParamsE --------------------------
	.section	.text._ZN7cutlass13device_kernelINS_4gemm6kernel13GemmUniversalIN4cute5tupleIJiiiiEEENS1_10collective13CollectiveMmaINS1_34MainloopSm90TmaGmmaWarpSpecializedILi4ENS5_IJNS4_1CILi1EEESB_SB_EEENS1_35KernelTmaWarpSpecializedCooperativeEEENS5_IJNSA_ILi128EEENSA_ILi64EEESG_EEEfNS5_IJlSB_lEEEfSI_NS4_8TiledMMAINS4_8MMA_AtomIJNS4_4SM904GMMA29MMA_64x64x8_F32TF32TF32_SS_TNILNSM_7ScaleInE1ELSO_1EEEEEENS4_6LayoutINS5_IJNSA_ILi2EEESB_SB_EEENS5_IJSB_NSA_ILi0EEESU_EEEEENS5_IJNS4_10UnderscoreESX_SX_EEEEENS4_13SM90_TMA_LOADENS4_14ComposedLayoutINS4_7SwizzleILi3ELi4ELi3EEENS4_18smem_ptr_flag_bitsILi32EEENSR_INS5_IJNSA_ILi8EEENSA_ILi32EEEEEENS5_IJS17_SB_EEEEEEEvNS4_8identityES10_S1B_vS1C_EENS_8epilogue10collective6detail29Sm90TmaWarpSpecializedAdapterINS1F_15DefaultEpilogueIfSI_SI_NS1E_6thread17LinearCombinationIfLi1EffLNS1J_9ScaleType4KindE0ELNS_15FloatRoundStyleE2EfEENS1_15EpilogueDefaultEEEEEvvEEEEvNT_6ParamsE,"ax",@progbits
	.align	128
.text._ZN7cutlass13device_kernelINS_4gemm6kernel13GemmUniversalIN4cute5tupleIJiiiiEEENS1_10collective13CollectiveMmaINS1_34MainloopSm90TmaGmmaWarpSpecializedILi4ENS5_IJNS4_1CILi1EEESB_SB_EEENS1_35KernelTmaWarpSpecializedCooperativeEEENS5_IJNSA_ILi128EEENSA_ILi64EEESG_EEEfNS5_IJlSB_lEEEfSI_NS4_8TiledMMAINS4_8MMA_AtomIJNS4_4SM904GMMA29MMA_64x64x8_F32TF32TF32_SS_TNILNSM_7ScaleInE1ELSO_1EEEEEENS4_6LayoutINS5_IJNSA_ILi2EEESB_SB_EEENS5_IJSB_NSA_ILi0EEESU_EEEEENS5_IJNS4_10UnderscoreESX_SX_EEEEENS4_13SM90_TMA_LOADENS4_14ComposedLayoutINS4_7SwizzleILi3ELi4ELi3EEENS4_18smem_ptr_flag_bitsILi32EEENSR_INS5_IJNSA_ILi8EEENSA_ILi32EEEEEENS5_IJS17_SB_EEEEEEEvNS4_8identityES10_S1B_vS1C_EENS_8epilogue10collective6detail29Sm90TmaWarpSpecializedAdapterINS1F_15DefaultEpilogueIfSI_SI_NS1E_6thread17LinearCombinationIfLi1EffLNS1J_9ScaleType4KindE0ELNS_15FloatRoundStyleE2EfEENS1_15EpilogueDefaultEEEEEvvEEEEvNT_6ParamsE:
        .type           _ZN7cutlass13device_kernelINS_4gemm6kernel13GemmUniversalIN4cute5tupleIJiiiiEEENS1_10collective13CollectiveMmaINS1_34MainloopSm90TmaGmmaWarpSpecializedILi4ENS5_IJNS4_1CILi1EEESB_SB_EEENS1_35KernelTmaWarpSpecializedCooperativeEEENS5_IJNSA_ILi128EEENSA_ILi64EEESG_EEEfNS5_IJlSB_lEEEfSI_NS4_8TiledMMAINS4_8MMA_AtomIJNS4_4SM904GMMA29MMA_64x64x8_F32TF32TF32_SS_TNILNSM_7ScaleInE1ELSO_1EEEEEENS4_6LayoutINS5_IJNSA_ILi2EEESB_SB_EEENS5_IJSB_NSA_ILi0EEESU_EEEEENS5_IJNS4_10UnderscoreESX_SX_EEEEENS4_13SM90_TMA_LOADENS4_14ComposedLayoutINS4_7SwizzleILi3ELi4ELi3EEENS4_18smem_ptr_flag_bitsILi32EEENSR_INS5_IJNSA_ILi8EEENSA_ILi32EEEEEENS5_IJS17_SB_EEEEEEEvNS4_8identityES10_S1B_vS1C_EENS_8epilogue10collective6detail29Sm90TmaWarpSpecializedAdapterINS1F_15DefaultEpilogueIfSI_SI_NS1E_6thread17LinearCombinationIfLi1EffLNS1J_9ScaleType4KindE0ELNS_15FloatRoundStyleE2EfEENS1_15EpilogueDefaultEEEEEvvEEEEvNT_6ParamsE,@function
        .size           _ZN7cutlass13device_kernelINS_4gemm6kernel13GemmUniversalIN4cute5tupleIJiiiiEEENS1_10collective13CollectiveMmaINS1_34MainloopSm90TmaGmmaWarpSpecializedILi4ENS5_IJNS4_1CILi1EEESB_SB_EEENS1_35KernelTmaWarpSpecializedCooperativeEEENS5_IJNSA_ILi128EEENSA_ILi64EEESG_EEEfNS5_IJlSB_lEEEfSI_NS4_8TiledMMAINS4_8MMA_AtomIJNS4_4SM904GMMA29MMA_64x64x8_F32TF32TF32_SS_TNILNSM_7ScaleInE1ELSO_1EEEEEENS4_6LayoutINS5_IJNSA_ILi2EEESB_SB_EEENS5_IJSB_NSA_ILi0EEESU_EEEEENS5_IJNS4_10UnderscoreESX_SX_EEEEENS4_13SM90_TMA_LOADENS4_14ComposedLayoutINS4_7SwizzleILi3ELi4ELi3EEENS4_18smem_ptr_flag_bitsILi32EEENSR_INS5_IJNSA_ILi8EEENSA_ILi32EEEEEENS5_IJS17_SB_EEEEEEEvNS4_8identityES10_S1B_vS1C_EENS_8epilogue10collective6detail29Sm90TmaWarpSpecializedAdapterINS1F_15DefaultEpilogueIfSI_SI_NS1E_6thread17LinearCombinationIfLi1EffLNS1J_9ScaleType4KindE0ELNS_15FloatRoundStyleE2EfEENS1_15EpilogueDefaultEEEEEvvEEEEvNT_6ParamsE,(.L_x_130 - _ZN7cutlass13device_kernelINS_4gemm6kernel13GemmUniversalIN4cute5tupleIJiiiiEEENS1_10collective13CollectiveMmaINS1_34MainloopSm90TmaGmmaWarpSpecializedILi4ENS5_IJNS4_1CILi1EEESB_SB_EEENS1_35KernelTmaWarpSpecializedCooperativeEEENS5_IJNSA_ILi128EEENSA_ILi64EEESG_EEEfNS5_IJlSB_lEEEfSI_NS4_8TiledMMAINS4_8MMA_AtomIJNS4_4SM904GMMA29MMA_64x64x8_F32TF32TF32_SS_TNILNSM_7ScaleInE1ELSO_1EEEEEENS4_6LayoutINS5_IJNSA_ILi2EEESB_SB_EEENS5_IJSB_NSA_ILi0EEESU_EEEEENS5_IJNS4_10UnderscoreESX_SX_EEEEENS4_13SM90_TMA_LOADENS4_14ComposedLayoutINS4_7SwizzleILi3ELi4ELi3EEENS4_18smem_ptr_flag_bitsILi32EEENSR_INS5_IJNSA_ILi8EEENSA_ILi32EEEEEENS5_IJS17_SB_EEEEEEEvNS4_8identityES10_S1B_vS1C_EENS_8epilogue10collective6detail29Sm90TmaWarpSpecializedAdapterINS1F_15DefaultEpilogueIfSI_SI_NS1E_6thread17LinearCombinationIfLi1EffLNS1J_9ScaleType4KindE0ELNS_15FloatRoundStyleE2EfEENS1_15EpilogueDefaultEEEEEvvEEEEvNT_6ParamsE)
        .other          _ZN7cutlass13device_kernelINS_4gemm6kernel13GemmUniversalIN4cute5tupleIJiiiiEEENS1_10collective13CollectiveMmaINS1_34MainloopSm90TmaGmmaWarpSpecializedILi4ENS5_IJNS4_1CILi1EEESB_SB_EEENS1_35KernelTmaWarpSpecializedCooperativeEEENS5_IJNSA_ILi128EEENSA_ILi64EEESG_EEEfNS5_IJlSB_lEEEfSI_NS4_8TiledMMAINS4_8MMA_AtomIJNS4_4SM904GMMA29MMA_64x64x8_F32TF32TF32_SS_TNILNSM_7ScaleInE1ELSO_1EEEEEENS4_6LayoutINS5_IJNSA_ILi2EEESB_SB_EEENS5_IJSB_NSA_ILi0EEESU_EEEEENS5_IJNS4_10UnderscoreESX_SX_EEEEENS4_13SM90_TMA_LOADENS4_14ComposedLayoutINS4_7SwizzleILi3ELi4ELi3EEENS4_18smem_ptr_flag_bitsILi32EEENSR_INS5_IJNSA_ILi8EEENSA_ILi32EEEEEENS5_IJS17_SB_EEEEEEEvNS4_8identityES10_S1B_vS1C_EENS_8epilogue10collective6detail29Sm90TmaWarpSpecializedAdapterINS1F_15DefaultEpilogueIfSI_SI_NS1E_6thread17LinearCombinationIfLi1EffLNS1J_9ScaleType4KindE0ELNS_15FloatRoundStyleE2EfEENS1_15EpilogueDefaultEEEEEvvEEEEvNT_6ParamsE,@"STO_CUDA_ENTRY STV_DEFAULT"
_ZN7cutlass13device_kernelINS_4gemm6kernel13GemmUniversalIN4cute5tupleIJiiiiEEENS1_10collective13CollectiveMmaINS1_34MainloopSm90TmaGmmaWarpSpecializedILi4ENS5_IJNS4_1CILi1EEESB_SB_EEENS1_35KernelTmaWarpSpecializedCooperativeEEENS5_IJNSA_ILi128EEENSA_ILi64EEESG_EEEfNS5_IJlSB_lEEEfSI_NS4_8TiledMMAINS4_8MMA_AtomIJNS4_4SM904GMMA29MMA_64x64x8_F32TF32TF32_SS_TNILNSM_7ScaleInE1ELSO_1EEEEEENS4_6LayoutINS5_IJNSA_ILi2EEESB_SB_EEENS5_IJSB_NSA_ILi0EEESU_EEEEENS5_IJNS4_10UnderscoreESX_SX_EEEEENS4_13SM90_TMA_LOADENS4_14ComposedLayoutINS4_7SwizzleILi3ELi4ELi3EEENS4_18smem_ptr_flag_bitsILi32EEENSR_INS5_IJNSA_ILi8EEENSA_ILi32EEEEEENS5_IJS17_SB_EEEEEEEvNS4_8identityES10_S1B_vS1C_EENS_8epilogue10collective6detail29Sm90TmaWarpSpecializedAdapterINS1F_15DefaultEpilogueIfSI_SI_NS1E_6thread17LinearCombinationIfLi1EffLNS1J_9ScaleType4KindE0ELNS_15FloatRoundStyleE2EfEENS1_15EpilogueDefaultEEEEEvvEEEEvNT_6ParamsE:
[----:B------:R-:W0:Y:S01]  /*0000*/  LDC R1, c[0x0][0x28] ;  /* 0x00000a00ff017b82 */ /* 0x000e220000000800 */
[----:B------:R-:W1:Y:S01]  /*0010*/  S2R R4, SR_TID.X ;  /* 0x0000000000047919 */ /* 0x000e620000002100 */
[----:B------:R-:W-:Y:S01]  /*0020*/  ELECT P0, URZ, PT ;  /* 0x00000000003f782f */ /* 0x000fe20003800000 */
[----:B------:R-:W-:Y:S01]  /*0030*/  BSSY B0, `(.L_x_0) ;  /* 0x000000f000007945 */ /* 0x000fe20003800000 */
[--C-:B-1----:R-:W-:Y:S02]  /*0040*/  SHF.R.U32.HI R0, RZ, 0x5, R4.reuse ;  /* 0x00000005ff007819 */ /* 0x102fe40000011604 */
[----:B------:R-:W-:-:S03]  /*0050*/  SHF.R.U32.HI R14, RZ, 0x7, R4 ;  /* 0x00000007ff0e7819 */ /* 0x000fc60000011604 */
[----:B------:R-:W1:Y:S04]  /*0060*/  SHFL.IDX PT, R5, R0, RZ, 0x1f ;  /* 0x00001fff00057589 */ /* 0x000e6800000e0000 */
[----:B------:R2:W3:Y:S01]  /*0070*/  SHFL.IDX PT, R10, R14, RZ, 0x1f ;  /* 0x00001fff0e0a7589 */ /* 0x0004e200000e0000 */
[----:B-1----:R-:W-:-:S13]  /*0080*/  ISETP.NE.OR P0, PT, R5, RZ, !P0 ;  /* 0x000000ff0500720c */ /* 0x002fda0004705670 */
[----:B0-23--:R-:W-:Y:S05]  /*0090*/  @P0 BRA `(.L_x_1) ;  /* 0x0000000000200947 */ /* 0x00dfea0003800000 */
[----:B------:R-:W-:Y:S02]  /*00a0*/  ULDC.64 UR4, c[0x0][0x198] ;  /* 0x0000660000047ab9 */ /* 0x000fe40000000a00 */
[----:B------:R-:W-:Y:S02]  /*00b0*/  UIADD3 UR6, UP0, UR4, 0xf0, URZ ;  /* 0x000000f004067890 */ /* 0x000fe4000ff1e03f */
[----:B------:R-:W-:Y:S02]  /*00c0*/  UIADD3 UR4, UP1, UR4, 0x1f0, URZ ;  /* 0x000001f004047890 */ /* 0x000fe4000ff3e03f */
[----:B------:R-:W-:Y:S02]  /*00d0*/  UIADD3.X UR7, URZ, UR5, URZ, UP0, !UPT ;  /* 0x000000053f077290 */ /* 0x000fe400087fe43f */
[----:B------:R-:W-:-:S07]  /*00e0*/  UIADD3.X UR5, URZ, UR5, URZ, UP1, !UPT ;  /* 0x000000053f057290 */ /* 0x000fce0008ffe43f */
[----:B------:R0:W-:Y:S02]  /*00f0*/  UTMACCTL.PF [UR6] ;  /* 0x00000000060079b9 */ /* 0x0001e40008040000 */
[----:B------:R0:W-:Y:S02]  /*0100*/  UTMACCTL.PF [UR4] ;  /* 0x00000000040079b9 */ /* 0x0001e40008040000 */
[----:B0-----:R-:W-:Y:S01]  /*0110*/  NOP ;  /* 0x0000000000007918 */ /* 0x001fe20000000000 */
.L_x_1:
[----:B------:R-:W-:Y:S05]  /*0120*/  BSYNC B0 ;  /* 0x0000000000007941 */ /* 0x000fea0003800000 */
.L_x_0:
[----:B------:R-:W0:Y:S02]  /*0130*/  SHFL.IDX PT, R2, R0, RZ, 0x1f ;  /* 0x00001fff00027589 */ /* 0x000e2400000e0000 */
[----:B0-----:R-:W-:-:S13]  /*0140*/  ISETP.NE.AND P0, PT, R2, RZ, PT ;  /* 0x000000ff0200720c */ /* 0x001fda0003f05270 */
[----:B------:R-:W-:Y:S05]  /*0150*/  @P0 BRA `(.L_x_2) ;  /* 0x0000000000580947 */ /* 0x000fea0003800000 */
[----:B------:R-:W0:Y:S01]  /*0160*/  S2UR UR8, SR_CgaCtaId ;  /* 0x00000000000879c3 */ /* 0x000e220000008800 */
[----:B------:R-:W-:Y:S01]  /*0170*/  UMOV UR4, 0x400 ;  /* 0x0000040000047882 */ /* 0x000fe20000000000 */
[----:B------:R-:W-:Y:S01]  /*0180*/  UMOV UR5, 0x1 ;  /* 0x0000000100057882 */ /* 0x000fe20000000000 */
[----:B------:R-:W-:Y:S01]  /*0190*/  UMOV UR6, 0x100 ;  /* 0x0000010000067882 */ /* 0x000fe20000000000 */
[----:B------:R-:W-:Y:S01]  /*01a0*/  ELECT P0, URZ, PT ;  /* 0x00000000003f782f */ /* 0x000fe20003800000 */
[----:B------:R-:W-:-:S04]  /*01b0*/  UIADD3 UR6, -UR6, 0x100000, URZ ;  /* 0x0010000006067890 */ /* 0x000fc8000fffe13f */
[----:B------:R-:W-:Y:S02]  /*01c0*/  USHF.L.U32 UR7, UR6, 0xb, URZ ;  /* 0x0000000b06077899 */ /* 0x000fe4000800063f */
[----:B------:R-:W-:Y:S02]  /*01d0*/  USHF.L.U32 UR6, UR6, 0x1, URZ ;  /* 0x0000000106067899 */ /* 0x000fe4000800063f */
[----:B0-----:R-:W-:Y:S02]  /*01e0*/  ULEA UR8, UR8, UR4, 0x18 ;  /* 0x0000000408087291 */ /* 0x001fe4000f8ec03f */
[----:B------:R-:W-:-:S04]  /*01f0*/  UIADD3 UR4, -UR5, 0x100000, URZ ;  /* 0x0010000005047890 */ /* 0x000fc8000fffe13f */
[----:B------:R-:W-:Y:S02]  /*0200*/  USHF.L.U32 UR5, UR4, 0xb, URZ ;  /* 0x0000000b04057899 */ /* 0x000fe4000800063f */
[----:B------:R-:W-:Y:S01]  /*0210*/  USHF.L.U32 UR4, UR4, 0x1, URZ ;  /* 0x0000000104047899 */ /* 0x000fe2000800063f */
[----:B------:R-:W0:Y:S11]  /*0220*/  FENCE.VIEW.ASYNC.S ;  /* 0x00000000000073c6 */ /* 0x000e360000000000 */
[----:B0-----:R0:W1:Y:S01]  /*0230*/  SYNCS.EXCH.64 URZ, [UR8], UR4 ;  /* 0x00000004083f75b2 */ /* 0x0010620008000100 */
[----:B------:R0:W2:Y:S01]  /*0240*/  SYNCS.EXCH.64 URZ, [UR8+0x20], UR6 ;  /* 0x00002006083f75b2 */ /* 0x0000a20008000100 */
[----:B------:R0:W3:Y:S01]  /*0250*/  SYNCS.EXCH.64 URZ, [UR8+0x8], UR4 ;  /* 0x00000804083f75b2 */ /* 0x0000e20008000100 */
[----:B------:R0:W4:Y:S01]  /*0260*/  SYNCS.EXCH.64 URZ, [UR8+0x28], UR6 ;  /* 0x00002806083f75b2 */ /* 0x0001220008000100 */
[----:B------:R0:W0:Y:S01]  /*0270*/  SYNCS.EXCH.64 URZ, [UR8+0x10], UR4 ;  /* 0x00001004083f75b2 */ /* 0x0000220008000100 */
[----:B------:R0:W0:Y:S01]  /*0280*/  SYNCS.EXCH.64 URZ, [UR8+0x30], UR6 ;  /* 0x00003006083f75b2 */ /* 0x0000220008000100 */
[----:B------:R0:W0:Y:S01]  /*0290*/  SYNCS.EXCH.64 URZ, [UR8+0x18], UR4 ;  /* 0x00001804083f75b2 */ /* 0x0000220008000100 */
[----:B------:R0:W0:Y:S01]  /*02a0*/  SYNCS.EXCH.64 URZ, [UR8+0x38], UR6 ;  /* 0x00003806083f75b2 */ /* 0x0000220008000100 */
[----:B------:R-:W-:Y:S01]  /*02b0*/  NOP ;  /* 0x0000000000007918 */ /* 0x000fe20000000000 */
.L_x_2:
[----:B------:R-:W5:Y:S01]  /*02c0*/  SHFL.IDX PT, R0, R0, RZ, 0x1f ;  /* 0x00001fff00007589 */ /* 0x000f6200000e0000 */
[----:B------:R-:W-:Y:S01]  /*02d0*/  ELECT P0, URZ, PT ;  /* 0x00000000003f782f */ /* 0x000fe20003800000 */
[----:B------:R-:W1:Y:S01]  /*02e0*/  LDC R2, c[0x0][0x65c] ;  /* 0x00019700ff027b82 */ /* 0x000e620000000800 */
[----:B0-----:R-:W-:Y:S01]  /*02f0*/  UMOV UR4, 0x20 ;  /* 0x0000002000047882 */ /* 0x001fe20000000000 */
[----:B------:R-:W0:Y:S01]  /*0300*/  S2R R3, SR_CTAID.Y ;  /* 0x0000000000037919 */ /* 0x000e220000002600 */
[----:B------:R-:W-:Y:S01]  /*0310*/  NOP ;  /* 0x0000000000007918 */ /* 0x000fe20000000000 */
[----:B------:R-:W-:Y:S01]  /*0320*/  ISETP.NE.AND P2, PT, R10, RZ, PT ;  /* 0x000000ff0a00720c */ /* 0x000fe20003f45270 */
[----:B------:R-:W-:Y:S01]  /*0330*/  NOP ;  /* 0x0000000000007918 */ /* 0x000fe20000000000 */
[----:B------:R-:W2:Y:S01]  /*0340*/  S2R R6, SR_CTAID.X ;  /* 0x0000000000067919 */ /* 0x000ea20000002500 */
[----:B------:R-:W-:Y:S01]  /*0350*/  IMAD.MOV.U32 R7, RZ, RZ, RZ ;  /* 0x000000ffff077224 */ /* 0x000fe200078e00ff */
[----:B-----5:R-:W-:-:S02]  /*0360*/  ISETP.NE.OR P0, PT, R0, RZ, !P0 ;  /* 0x000000ff0000720c */ /* 0x020fc40004705670 */
[----:B-1----:R-:W-:-:S04]  /*0370*/  ISETP.NE.AND P3, PT, R2, 0x1, PT ;  /* 0x000000010200780c */ /* 0x002fc80003f65270 */
[----:B------:R-:W-:Y:S02]  /*0380*/  P2R R0, PR, RZ, 0x8 ;  /* 0x00000008ff007803 */ /* 0x000fe40000000000 */
[----:B------:R-:W-:-:S04]  /*0390*/  SHF.R.S32.HI R0, RZ, 0x1f, R5 ;  /* 0x0000001fff007819 */ /* 0x000fc80000011405 */
[----:B------:R-:W-:Y:S01]  /*03a0*/  LEA.HI R0, R0, R5, RZ, 0x2 ;  /* 0x0000000500007211 */ /* 0x000fe200078f10ff */
[----:B------:R-:W-:Y:S01]  /*03b0*/  VOTEU.ALL UP0, P0 ;  /* 0x00000000003f7886 */ /* 0x000fe20000000000 */
[----:B------:R-:W-:Y:S01]  /*03c0*/  VOTEU.ALL UP1, P0 ;  /* 0x00000000003f7886 */ /* 0x000fe20000020000 */
[----:B------:R-:W2:Y:S01]  /*03d0*/  @P3 LDC R17, c[0x0][0x10] ;  /* 0x00000400ff113b82 */ /* 0x000ea20000000800 */
[----:B------:R-:W-:Y:S01]  /*03e0*/  LOP3.LUT R0, R0, 0xfffffffc, RZ, 0xc0, !PT ;  /* 0xfffffffc00007812 */ /* 0x000fe200078ec0ff */
[----:B0-----:R-:W-:Y:S01]  /*03f0*/  @P3 IMAD.MOV.U32 R8, RZ, RZ, R3 ;  /* 0x000000ffff083224 */ /* 0x001fe200078e0003 */
[----:B------:R-:W-:Y:S01]  /*0400*/  @!UP0 UMOV UR6, 0x400 ;  /* 0x0000040000068882 */ /* 0x000fe20000000000 */
[----:B------:R-:W-:-:S04]  /*0410*/  @!UP0 UIADD3 UR4, -UR4, 0x100000, URZ ;  /* 0x0010000004048890 */ /* 0x000fc8000fffe13f */
[----:B------:R-:W-:Y:S02]  /*0420*/  @!UP0 USHF.L.U32 UR5, UR4, 0xb, URZ ;  /* 0x0000000b04058899 */ /* 0x000fe4000800063f */
[----:B------:R-:W-:Y:S01]  /*0430*/  @!UP0 USHF.L.U32 UR4, UR4, 0x1, URZ ;  /* 0x0000000104048899 */ /* 0x000fe2000800063f */
[----:B------:R-:W-:Y:S02]  /*0440*/  @P3 IMAD.MOV.U32 R9, RZ, RZ, RZ ;  /* 0x000000ffff093224 */ /* 0x000fe400078e00ff */
[----:B------:R-:W-:Y:S01]  /*0450*/  IMAD.IADD R0, R5, 0x1, -R0 ;  /* 0x0000000105007824 */ /* 0x000fe200078e0a00 */
[----:B------:R-:W0:Y:S01]  /*0460*/  @!UP0 S2UR UR7, SR_CgaCtaId ;  /* 0x00000000000789c3 */ /* 0x000e220000008800 */
[----:B------:R-:W-:-:S03]  /*0470*/  @P3 IMAD.MOV.U32 R5, RZ, RZ, RZ ;  /* 0x000000ffff053224 */ /* 0x000fc600078e00ff */
[----:B------:R-:W-:-:S04]  /*0480*/  ISETP.NE.AND P1, PT, R0, 0x3, PT ;  /* 0x000000030000780c */ /* 0x000fc80003f25270 */
[----:B------:R-:W1:Y:S01]  /*0490*/  @!P3 LDC R11, c[0x0][0xc] ;  /* 0x00000300ff0bbb82 */ /* 0x000e620000000800 */
[----:B--2---:R-:W-:-:S04]  /*04a0*/  @P3 IMAD.WIDE.U32 R16, R6, R17, R8 ;  /* 0x0000001106103225 */ /* 0x004fc800078e0008 */
[----:B------:R-:W-:Y:S01]  /*04b0*/  @P3 IMAD.IADD R17, R17, 0x1, R5 ;  /* 0x0000000111113824 */ /* 0x000fe200078e0205 */
[----:B------:R-:W-:Y:S01]  /*04c0*/  LOP3.LUT R5, R4, 0x7f, RZ, 0xc0, !PT ;  /* 0x0000007f04057812 */ /* 0x000fe200078ec0ff */
[----:B0-----:R-:W-:Y:S01]  /*04d0*/  @!UP0 ULEA UR8, UR7, UR6, 0x18 ;  /* 0x0000000607088291 */ /* 0x001fe2000f8ec03f */
[----:B------:R-:W-:Y:S02]  /*04e0*/  VOTEU.ALL UP0, P0 ;  /* 0x00000000003f7886 */ /* 0x000fe40000000000 */
[----:B------:R-:W-:Y:S01]  /*04f0*/  ULDC UR6, c[0x0][0xc] ;  /* 0x0000030000067ab9 */ /* 0x000fe20000000800 */
[----:B------:R-:W-:Y:S01]  /*0500*/  ISETP.EQ.OR P0, PT, R0, RZ, !P1 ;  /* 0x000000ff0000720c */ /* 0x000fe20004f02670 */
[----:B------:R-:W-:-:S03]  /*0510*/  ULDC UR7, c[0x0][0x10] ;  /* 0x0000040000077ab9 */ /* 0x000fc60000000800 */
[C---:B------:R-:W-:Y:S01]  /*0520*/  ISETP.EQ.AND P0, PT, R10.reuse, RZ, P0 ;  /* 0x000000ff0a00720c */ /* 0x040fe20000702270 */
[----:B------:R-:W-:Y:S02]  /*0530*/  VIADD R10, R10, 0xffffffff ;  /* 0xffffffff0a0a7836 */ /* 0x000fe40000000000 */
[----:B-1----:R-:W-:Y:S01]  /*0540*/  @!P3 IMAD.WIDE.U32 R8, R11, R3, R6 ;  /* 0x000000030b08b225 */ /* 0x002fe200078e0006 */
[----:B------:R-:W0:Y:S02]  /*0550*/  FENCE.VIEW.ASYNC.S ;  /* 0x00000000000073c6 */ /* 0x000e240000000000 */
[----:B0-----:R-:W3:Y:S01]  /*0560*/  @!UP0 SYNCS.EXCH.64 URZ, [UR8+0x50], UR4 ;  /* 0x00005004083f85b2 */ /* 0x001ee20008000100 */
[----:B------:R-:W-:Y:S02]  /*0570*/  SEL R18, RZ, 0x1, !P0 ;  /* 0x00000001ff127807 */ /* 0x000fe40004000000 */
[----:B------:R-:W-:Y:S01]  /*0580*/  ISETP.GE.U32.AND P1, PT, R10, 0x2, PT ;  /* 0x000000020a00780c */ /* 0x000fe20003f26070 */
[----:B------:R-:W-:-:S02]  /*0590*/  @!P3 IMAD.MOV.U32 R16, RZ, RZ, R8 ;  /* 0x000000ffff10b224 */ /* 0x000fc400078e0008 */
[----:B------:R-:W-:Y:S01]  /*05a0*/  @!P3 IMAD.MOV.U32 R17, RZ, RZ, R9 ;  /* 0x000000ffff11b224 */ /* 0x000fe200078e0009 */
[----:B------:R-:W-:Y:S01]  /*05b0*/  SEL R18, R18, 0x2, P1 ;  /* 0x0000000212127807 */ /* 0x000fe20000800000 */
[----:B------:R0:W3:Y:S01]  /*05c0*/  @!UP1 SYNCS.EXCH.64 URZ, [UR8+0x58], UR4 ;  /* 0x00005804083f95b2 */ /* 0x0000e20008000100 */
[----:B------:R-:W-:Y:S01]  /*05d0*/  NOP ;  /* 0x0000000000007918 */ /* 0x000fe20000000000 */
[----:B0-----:R-:W-:-:S03]  /*05e0*/  UIMAD.WIDE.U32 UR4, UR6, UR7, URZ ;  /* 0x00000007060472a5 */ /* 0x001fc6000f8e003f */
[----:B------:R-:W-:Y:S02]  /*05f0*/  ULDC UR6, c[0x0][0x14] ;  /* 0x0000050000067ab9 */ /* 0x000fe40000000800 */
[----:B------:R-:W-:Y:S02]  /*0600*/  UIMAD.WIDE.U32 UR38, UR4, UR6, URZ ;  /* 0x00000006042672a5 */ /* 0x000fe4000f8e003f */
[----:B------:R-:W-:-:S04]  /*0610*/  UIMAD UR41, UR5, UR6, URZ ;  /* 0x00000006052972a4 */ /* 0x000fc8000f8e023f */
[----:B------:R-:W-:Y:S01]  /*0620*/  UIADD3 UR41, UR39, UR41, URZ ;  /* 0x0000002927297290 */ /* 0x000fe2000fffe03f */
[----:B---34-:R-:W-:Y:S06]  /*0630*/  BAR.SYNC.DEFER_BLOCKING 0x0 ;  /* 0x0000000000007b1d */ /* 0x018fec0000010000 */
[----:B------:R-:W-:Y:S05]  /*0640*/  @!P2 BRA `(.L_x_3) ;  /* 0x0000003c0054a947 */ /* 0x000fea0003800000 */
[----:B------:R-:W-:-:S13]  /*0650*/  ISETP.GT.U32.AND P0, PT, R10, 0x1, PT ;  /* 0x000000010a00780c */ /* 0x000fda0003f04070 */
[----:B------:R-:W-:Y:S05]  /*0660*/  @P0 EXIT ;  /* 0x000000000000094d */ /* 0x000fea0003800000 */
[----:B------:R-:W-:Y:S01]  /*0670*/  ULDC.64 UR4, c[0x0][0x650] ;  /* 0x0001940000047ab9 */ /* 0x000fe20000000a00 */
[----:B------:R-:W-:Y:S01]  /*0680*/  PRMT R0, RZ, 0x7610, R0 ;  /* 0x00007610ff007816 */ /* 0x000fe20000000000 */
[----:B------:R-:W-:Y:S01]  /*0690*/  IMAD.MOV.U32 R69, RZ, RZ, -0x1 ;  /* 0xffffffffff457424 */ /* 0x000fe200078e00ff */
[----:B------:R-:W-:Y:S01]  /*06a0*/  ISETP.GE.U32.AND P0, PT, R16, UR4, PT ;  /* 0x0000000410007c0c */ /* 0x000fe2000bf06070 */
[----:B------:R-:W-:Y:S02]  /*06b0*/  IMAD.MOV.U32 R68, RZ, RZ, -0x1 ;  /* 0xffffffffff447424 */ /* 0x000fe400078e00ff */
[----:B------:R-:W-:Y:S01]  /*06c0*/  IMAD.MOV.U32 R67, RZ, RZ, -0x1 ;  /* 0xffffffffff437424 */ /* 0x000fe200078e00ff */
[----:B------:R-:W-:-:S13]  /*06d0*/  ISETP.GE.U32.AND.EX P0, PT, R17, UR5, PT, P0 ;  /* 0x0000000511007c0c */ /* 0x000fda000bf06100 */
[----:B------:R-:W-:Y:S05]  /*06e0*/  @P0 BRA `(.L_x_4) ;  /* 0x0000000400540947 */ /* 0x000fea0003800000 */
[----:B------:R-:W0:Y:S01]  /*06f0*/  LDC.64 R20, c[0x0][0x628] ;  /* 0x00018a00ff147b82 */ /* 0x000e220000000a00 */
[----:B------:R-:W-:Y:S02]  /*0700*/  IMAD.MOV.U32 R8, RZ, RZ, R16 ;  /* 0x000000ffff087224 */ /* 0x000fe400078e0010 */
[----:B------:R-:W-:-:S05]  /*0710*/  IMAD.MOV.U32 R9, RZ, RZ, R17 ;  /* 0x000000ffff097224 */ /* 0x000fca00078e0011 */
[----:B------:R-:W1:Y:S08]  /*0720*/  LDC R0, c[0x0][0x630] ;  /* 0x00018c00ff007b82 */ /* 0x000e700000000800 */
[----:B------:R-:W2:Y:S01]  /*0730*/  LDC.64 R22, c[0x0][0x620] ;  /* 0x00018800ff167b82 */ /* 0x000ea20000000a00 */
[----:B0-----:R-:W-:-:S04]  /*0740*/  ISETP.NE.U32.AND P0, PT, R20, RZ, PT ;  /* 0x000000ff1400720c */ /* 0x001fc80003f05070 */
[----:B------:R-:W-:-:S13]  /*0750*/  ISETP.NE.AND.EX P0, PT, R21, RZ, PT, P0 ;  /* 0x000000ff1500720c */ /* 0x000fda0003f05300 */
[----:B-12---:R-:W-:Y:S05]  /*0760*/  @!P0 BRA `(.L_x_5) ;  /* 0x0000000000288947 */ /* 0x006fea0003800000 */
[----:B------:R-:W0:Y:S02]  /*0770*/  LDC R13, c[0x0][0x634] ;  /* 0x00018d00ff0d7b82 */ /* 0x000e240000000800 */
[----:B0-----:R-:W-:-:S05]  /*0780*/  IADD3 R13, P0, R16, R13, RZ ;  /* 0x0000000d100d7210 */ /* 0x001fca0007f1e0ff */
[----:B------:R-:W-:-:S04]  /*0790*/  IMAD.X R15, RZ, RZ, R17, P0 ;  /* 0x000000ffff0f7224 */ /* 0x000fc800000e0611 */
[----:B------:R-:W-:-:S04]  /*07a0*/  IMAD.WIDE.U32 R8, R15, R20, RZ ;  /* 0x000000140f087225 */ /* 0x000fc800078e00ff */
[----:B------:R-:W-:-:S04]  /*07b0*/  IMAD.WIDE.U32 R10, P0, R13, R21, R8 ;  /* 0x000000150d0a7225 */ /* 0x000fc80007800008 */
[----:B------:R-:W-:-:S04]  /*07c0*/  IMAD.WIDE.U32 R8, R13, R20, RZ ;  /* 0x000000140d087225 */ /* 0x000fc800078e00ff */
[----:B------:R-:W-:Y:S01]  /*07d0*/  IMAD.X R13, RZ, RZ, RZ, P0 ;  /* 0x000000ffff0d7224 */ /* 0x000fe200000e06ff */
[----:B------:R-:W-:Y:S01]  /*07e0*/  IADD3 RZ, P0, R9, R10, RZ ;  /* 0x0000000a09ff7210 */ /* 0x000fe20007f1e0ff */
[----:B------:R-:W-:-:S04]  /*07f0*/  IMAD.MOV.U32 R12, RZ, RZ, R11 ;  /* 0x000000ffff0c7224 */ /* 0x000fc800078e000b */
[----:B------:R-:W-:-:S08]  /*0800*/  IMAD.WIDE.U32.X R8, R15, R21, R12, P0 ;  /* 0x000000150f087225 */ /* 0x000fd000000e040c */
.L_x_5:
[-CC-:B------:R-:W-:Y:S01]  /*0810*/  SHF.R.U64 R67, R8, R0.reuse, R9.reuse ;  /* 0x0000000008437219 */ /* 0x180fe20000001209 */
[----:B------:R-:W0:Y:S01]  /*0820*/  LDC R12, c[0x0][0x618] ;  /* 0x00018600ff0c7b82 */ /* 0x000e220000000800 */
[----:B------:R-:W-:Y:S01]  /*0830*/  SHF.R.U32.HI R7, RZ, R0, R9 ;  /* 0x00000000ff077219 */ /* 0x000fe20000011609 */
[----:B------:R-:W-:Y:S01]  /*0840*/  ULDC UR4, c[0x0][0x150] ;  /* 0x0000540000047ab9 */ /* 0x000fe20000000800 */
[----:B------:R-:W-:Y:S02]  /*0850*/  IADD3 R11, P0, RZ, -R67, RZ ;  /* 0x80000043ff0b7210 */ /* 0x000fe40007f1e0ff */
[----:B------:R-:W-:-:S03]  /*0860*/  I2FP.F32.U32 R0, R6 ;  /* 0x0000000600007245 */ /* 0x000fc60000201000 */
[----:B------:R-:W1:Y:S01]  /*0870*/  LDC.64 R30, c[0x0][0x640] ;  /* 0x00019000ff1e7b82 */ /* 0x000e620000000a00 */
[----:B------:R-:W-:Y:S02]  /*0880*/  IMAD.X R13, RZ, RZ, ~R7, P0 ;  /* 0x000000ffff0d7224 */ /* 0x000fe400000e0e07 */
[----:B------:R-:W-:Y:S01]  /*0890*/  FMUL R0, R0, UR4 ;  /* 0x0000000400007c20 */ /* 0x000fe20008400000 */
[----:B------:R-:W-:Y:S01]  /*08a0*/  IMAD.WIDE.U32 R8, R11, R22, R16 ;  /* 0x000000160b087225 */ /* 0x000fe200078e0010 */
[----:B------:R-:W-:-:S03]  /*08b0*/  ULDC UR4, c[0x0][0x154] ;  /* 0x0000550000047ab9 */ /* 0x000fc60000000800 */
[----:B------:R-:W-:Y:S01]  /*08c0*/  IMAD R10, R13, R22, RZ ;  /* 0x000000160d0a7224 */ /* 0x000fe200078e02ff */
[----:B------:R-:W2:Y:S01]  /*08d0*/  LDC R7, c[0x0][0x144] ;  /* 0x00005100ff077b82 */ /* 0x000ea20000000800 */
[----:B------:R-:W3:Y:S02]  /*08e0*/  F2I.U32.TRUNC.NTZ R0, R0 ;  /* 0x0000000000007305 */ /* 0x000ee4000020f000 */
[----:B------:R-:W-:-:S04]  /*08f0*/  IMAD R11, R11, R23, R10 ;  /* 0x000000170b0b7224 */ /* 0x000fc800078e020a */
[----:B------:R-:W-:Y:S01]  /*0900*/  IMAD.IADD R9, R9, 0x1, R11 ;  /* 0x0000000109097824 */ /* 0x000fe200078e020b */
[----:B------:R-:W4:Y:S01]  /*0910*/  LDC R24, c[0x0][0x608] ;  /* 0x00018200ff187b82 */ /* 0x000f220000000800 */
[----:B------:R-:W-:-:S03]  /*0920*/  IMAD.MOV.U32 R11, RZ, RZ, -0x1 ;  /* 0xffffffffff0b7424 */ /* 0x000fc600078e00ff */
[-CC-:B0-----:R-:W-:Y:S02]  /*0930*/  SHF.R.U64 R22, R8, R12.reuse, R9.reuse ;  /* 0x0000000c08167219 */ /* 0x181fe40000001209 */
[----:B------:R-:W-:Y:S02]  /*0940*/  I2FP.F32.U32 R8, R3 ;  /* 0x0000000300087245 */ /* 0x000fe40000201000 */
[----:B------:R-:W0:Y:S01]  /*0950*/  LDC R28, c[0x0][0x658] ;  /* 0x00019600ff1c7b82 */ /* 0x000e220000000800 */
[----:B-1----:R-:W-:Y:S01]  /*0960*/  ISETP.NE.U32.AND P0, PT, R30, RZ, PT ;  /* 0x000000ff1e00720c */ /* 0x002fe20003f05070 */
[----:B---3--:R-:W-:Y:S02]  /*0970*/  IMAD.MOV R10, RZ, RZ, -R0 ;  /* 0x000000ffff0a7224 */ /* 0x008fe400078e0a00 */
[----:B------:R-:W-:Y:S01]  /*0980*/  FMUL R8, R8, UR4 ;  /* 0x0000000408087c20 */ /* 0x000fe20008400000 */
[----:B------:R-:W-:Y:S02]  /*0990*/  SHF.R.U32.HI R9, RZ, R12, R9 ;  /* 0x0000000cff097219 */ /* 0x000fe40000011609 */
[----:B------:R-:W-:Y:S01]  /*09a0*/  ISETP.NE.AND.EX P0, PT, R31, RZ, PT, P0 ;  /* 0x000000ff1f00720c */ /* 0x000fe20003f05300 */
[----:B------:R1:W3:Y:S01]  /*09b0*/  F2I.U32.TRUNC.NTZ R15, R8 ;  /* 0x00000008000f7305 */ /* 0x0002e2000020f000 */
[----:B------:R-:W1:Y:S01]  /*09c0*/  LDC R20, c[0x0][0x148] ;  /* 0x00005200ff147b82 */ /* 0x000e620000000800 */
[----:B--2---:R-:W-:-:S07]  /*09d0*/  IMAD R0, R7, R10, R6 ;  /* 0x0000000a07007224 */ /* 0x004fce00078e0206 */
[----:B------:R-:W2:Y:S01]  /*09e0*/  LDC R26, c[0x0][0x600] ;  /* 0x00018000ff1a7b82 */ /* 0x000ea20000000800 */
[-CC-:B----4-:R-:W-:Y:S02]  /*09f0*/  SHF.R.U64 R32, R22, R24.reuse, R9.reuse ;  /* 0x0000001816207219 */ /* 0x190fe40000001209 */
[----:B------:R-:W-:Y:S01]  /*0a00*/  SHF.R.U32.HI R7, RZ, R24, R9 ;  /* 0x00000018ff077219 */ /* 0x000fe20000011609 */
[----:B------:R-:W-:-:S04]  /*0a10*/  IMAD.MOV.U32 R9, RZ, RZ, 0x1 ;  /* 0x00000001ff097424 */ /* 0x000fc800078e00ff */
[----:B------:R-:W4:Y:S01]  /*0a20*/  LDC R21, c[0x0][0x648] ;  /* 0x00019200ff157b82 */ /* 0x000f220000000800 */
[-C--:B0-----:R-:W-:Y:S02]  /*0a30*/  SHF.L.U32 R6, R11, R28.reuse, RZ ;  /* 0x0000001c0b067219 */ /* 0x081fe400000006ff */
[--C-:B------:R-:W-:Y:S02]  /*0a40*/  SHF.R.U64 R24, R32, R28, R7.reuse ;  /* 0x0000001c20187219 */ /* 0x100fe40000001207 */
[----:B------:R-:W-:Y:S02]  /*0a50*/  LOP3.LUT R13, RZ, R6, RZ, 0x33, !PT ;  /* 0x00000006ff0d7212 */ /* 0x000fe400078e33ff */
[-C--:B------:R-:W-:Y:S01]  /*0a60*/  SHF.R.U32.HI R7, RZ, R28.reuse, R7 ;  /* 0x0000001cff077219 */ /* 0x080fe20000011607 */
[----:B------:R-:W0:Y:S01]  /*0a70*/  LDC R23, c[0x0][0x638] ;  /* 0x00018e00ff177b82 */ /* 0x000e220000000800 */
[----:B------:R-:W-:Y:S01]  /*0a80*/  SHF.L.U32 R12, R9, R28, RZ ;  /* 0x0000001c090c7219 */ /* 0x000fe200000006ff */
[----:B------:R-:W-:-:S06]  /*0a90*/  IMAD.MOV.U32 R6, RZ, RZ, R24 ;  /* 0x000000ffff067224 */ /* 0x000fcc00078e0018 */
[----:B------:R-:W0:Y:S01]  /*0aa0*/  LDC R69, c[0x0][0x610] ;  /* 0x00018400ff457b82 */ /* 0x000e220000000800 */
[----:B-1-3--:R-:W-:Y:S05]  /*0ab0*/  @!P0 BRA `(.L_x_6) ;  /* 0x0000000000288947 */ /* 0x00afea0003800000 */
[----:B------:R-:W1:Y:S02]  /*0ac0*/  LDC R11, c[0x0][0x64c] ;  /* 0x00019300ff0b7b82 */ /* 0x000e640000000800 */
[----:B-1----:R-:W-:-:S05]  /*0ad0*/  IADD3 R11, P0, R24, R11, RZ ;  /* 0x0000000b180b7210 */ /* 0x002fca0007f1e0ff */
        /* <DEDUP_REMOVED lines=8> */
.L_x_6:
[----:B----4-:R-:W-:Y:S01]  /*0b60*/  SHF.R.U64 R6, R6, R21, R7 ;  /* 0x0000001506067219 */ /* 0x010fe20000001207 */
[----:B--2---:R-:W-:Y:S01]  /*0b70*/  VIADD R7, R26, 0xffffffff ;  /* 0xffffffff1a077836 */ /* 0x004fe20000000000 */
[----:B------:R-:W-:Y:S01]  /*0b80*/  LOP3.LUT R13, R32, R13, RZ, 0xc0, !PT ;  /* 0x0000000d200d7212 */ /* 0x000fe200078ec0ff */
[----:B------:R-:W-:Y:S02]  /*0b90*/  IMAD.MOV R15, RZ, RZ, -R15 ;  /* 0x000000ffff0f7224 */ /* 0x000fe400078e0a0f */
[----:B------:R-:W-:Y:S02]  /*0ba0*/  IMAD.MOV R8, RZ, RZ, -R6 ;  /* 0x000000ffff087224 */ /* 0x000fe400078e0a06 */
[----:B------:R-:W-:Y:S01]  /*0bb0*/  IMAD R13, R12, R6, R13 ;  /* 0x000000060c0d7224 */ /* 0x000fe200078e020d */
[----:B------:R-:W-:Y:S01]  /*0bc0*/  LOP3.LUT R6, R22, R7, RZ, 0xc0, !PT ;  /* 0x0000000716067212 */ /* 0x000fe200078ec0ff */
[----:B------:R-:W-:Y:S02]  /*0bd0*/  @P3 IMAD R0, R20, R15, R3 ;  /* 0x0000000f14003224 */ /* 0x000fe400078e0203 */
[----:B0-----:R-:W-:-:S02]  /*0be0*/  IMAD R3, R8, R23, R24 ;  /* 0x0000001708037224 */ /* 0x001fc400078e0218 */
[----:B------:R-:W-:Y:S02]  /*0bf0*/  IMAD R69, R13, R69, R0 ;  /* 0x000000450d457224 */ /* 0x000fe400078e0200 */
[----:B------:R-:W-:Y:S02]  /*0c00*/  IMAD R6, R3, R26, R6 ;  /* 0x0000001a03067224 */ /* 0x000fe400078e0206 */
[----:B------:R-:W-:-:S03]  /*0c10*/  IMAD.MOV.U32 R0, RZ, RZ, 0x1 ;  /* 0x00000001ff007424 */ /* 0x000fc600078e00ff */
[----:B------:R-:W-:Y:S02]  /*0c20*/  SEL R68, R6, R69, !P3 ;  /* 0x0000004506447207 */ /* 0x000fe40005800000 */
[----:B------:R-:W-:-:S07]  /*0c30*/  SEL R69, R69, R6, !P3 ;  /* 0x0000000645457207 */ /* 0x000fce0005800000 */
.L_x_4:
[----:B------:R-:W-:-:S08]  /*0c40*/  NOP ;  /* 0x0000000000007918 */ /* 0x000fd00000000000 */
[----:B------:R-:W0:Y:S02]  /*0c50*/  USETMAXREG.TRY_ALLOC.CTAPOOL UP0, 0xe8 ;  /* 0x000000e8000079c8 */ /* 0x000e240008000600 */
[----:B0-----:R-:W-:-:S13]  /*0c60*/  PLOP3.LUT P0, PT, PT, PT, UP0, 0x80, 0x0 ;  /* 0x000000000000781c */ /* 0x001fda0003f0f008 */
[----:B------:R-:W-:Y:S05]  /*0c70*/  @!P0 BRA `(.L_x_4) ;  /* 0xfffffffc00f08947 */ /* 0x000fea000383ffff */
[----:B------:R-:W-:Y:S01]  /*0c80*/  ULDC.64 UR4, c[0x0][0x598] ;  /* 0x0001660000047ab9 */ /* 0x000fe20000000a00 */
[----:B------:R-:W-:Y:S01]  /*0c90*/  ULDC.64 UR36, c[0x0][0x208] ;  /* 0x0000820000247ab9 */ /* 0x000fe20000000a00 */
[----:B------:R-:W-:-:S04]  /*0ca0*/  ISETP.NE.U32.AND P0, PT, RZ, UR4, PT ;  /* 0x00000004ff007c0c */ /* 0x000fc8000bf05070 */
[----:B------:R-:W-:-:S13]  /*0cb0*/  ISETP.NE.AND.EX P0, PT, RZ, UR5, PT, P0 ;  /* 0x00000005ff007c0c */ /* 0x000fda000bf05300 */
[----:B------:R-:W-:Y:S05]  /*0cc0*/  @!P0 BRA `(.L_x_7) ;  /* 0x00000000001c8947 */ /* 0x000fea0003800000 */
[----:B------:R-:W0:Y:S02]  /*0cd0*/  LDC.64 R6, c[0x0][0x598] ;  /* 0x00016600ff067b82 */ /* 0x000e240000000a00 */
[----:B0-----:R-:W2:Y:S02]  /*0ce0*/  LDG.E.64 R6, desc[UR36][R6.64] ;  /* 0x0000002406067981 */ /* 0x001ea4000c1e1b00 */
[----:B--2---:R-:W-:-:S04]  /*0cf0*/  ISETP.NE.U32.AND P0, PT, R6, RZ, PT ;  /* 0x000000ff0600720c */ /* 0x004fc80003f05070 */
[----:B------:R-:W-:-:S13]  /*0d00*/  ISETP.NE.AND.EX P0, PT, R7, RZ, PT, P0 ;  /* 0x000000ff0700720c */ /* 0x000fda0003f05300 */
[----:B------:R-:W-:Y:S05]  /*0d10*/  @!P0 BRA `(.L_x_7) ;  /* 0x0000000000088947 */ /* 0x000fea0003800000 */
[----:B------:R0:W5:Y:S01]  /*0d20*/  LD.E R19, desc[UR36][R6.64] ;  /* 0x0000002406137980 */ /* 0x000162000c101900 */
[----:B------:R-:W-:Y:S05]  /*0d30*/  BRA `(.L_x_8) ;  /* 0x0000000000247947 */ /* 0x000fea0003800000 */
.L_x_7:
[----:B------:R-:W-:Y:S02]  /*0d40*/  ULDC.64 UR4, c[0x0][0x588] ;  /* 0x0001620000047ab9 */ /* 0x000fe40000000a00 */
[----:B------:R-:W-:-:S04]  /*0d50*/  ISETP.NE.U32.AND P0, PT, RZ, UR4, PT ;  /* 0x00000004ff007c0c */ /* 0x000fc8000bf05070 */
[----:B------:R-:W-:-:S13]  /*0d60*/  ISETP.NE.AND.EX P0, PT, RZ, UR5, PT, P0 ;  /* 0x00000005ff007c0c */ /* 0x000fda000bf05300 */
[----:B------:R-:W-:Y:S05]  /*0d70*/  @!P0 BRA `(.L_x_9) ;  /* 0x00000000000c8947 */ /* 0x000fea0003800000 */
[----:B------:R-:W0:Y:S02]  /*0d80*/  LDC.64 R6, c[0x0][0x588] ;  /* 0x00016200ff067b82 */ /* 0x000e240000000a00 */
[----:B0-----:R1:W5:Y:S01]  /*0d90*/  LDG.E R19, desc[UR36][R6.64] ;  /* 0x0000002406137981 */ /* 0x001362000c1e1900 */
[----:B------:R-:W-:Y:S05]  /*0da0*/  BRA `(.L_x_8) ;  /* 0x0000000000087947 */ /* 0x000fea0003800000 */
.L_x_9:
[----:B------:R-:W-:Y:S02]  /*0db0*/  ULDC UR4, c[0x0][0x580] ;  /* 0x0001600000047ab9 */ /* 0x000fe40000000800 */
[----:B------:R-:W-:-:S07]  /*0dc0*/  IMAD.U32 R19, RZ, RZ, UR4 ;  /* 0x00000004ff137e24 */ /* 0x000fce000f8e00ff */
.L_x_8:
[----:B------:R-:W-:Y:S02]  /*0dd0*/  ULDC.64 UR4, c[0x0][0x5a0] ;  /* 0x0001680000047ab9 */ /* 0x000fe40000000a00 */
[----:B------:R-:W-:-:S04]  /*0de0*/  ISETP.NE.U32.AND P0, PT, RZ, UR4, PT ;  /* 0x00000004ff007c0c */ /* 0x000fc8000bf05070 */
[----:B------:R-:W-:-:S13]  /*0df0*/  ISETP.NE.AND.EX P0, PT, RZ, UR5, PT, P0 ;  /* 0x00000005ff007c0c */ /* 0x000fda000bf05300 */
[----:B------:R-:W-:Y:S05]  /*0e00*/  @!P0 BRA `(.L_x_10) ;  /* 0x00000000001c8947 */ /* 0x000fea0003800000 */
[----:B01----:R-:W0:Y:S02]  /*0e10*/  LDC.64 R6, c[0x0][0x5a0] ;  /* 0x00016800ff067b82 */ /* 0x003e240000000a00 */
[----:B0-----:R-:W2:Y:S02]  /*0e20*/  LDG.E.64 R6, desc[UR36][R6.64] ;  /* 0x0000002406067981 */ /* 0x001ea4000c1e1b00 */
[----:B--2---:R-:W-:-:S04]  /*0e30*/  ISETP.NE.U32.AND P0, PT, R6, RZ, PT ;  /* 0x000000ff0600720c */ /* 0x004fc80003f05070 */
[----:B------:R-:W-:-:S13]  /*0e40*/  ISETP.NE.AND.EX P0, PT, R7, RZ, PT, P0 ;  /* 0x000000ff0700720c */ /* 0x000fda0003f05300 */
[----:B------:R-:W-:Y:S05]  /*0e50*/  @!P0 BRA `(.L_x_10) ;  /* 0x0000000000088947 */ /* 0x000fea0003800000 */
[----:B------:R0:W5:Y:S01]  /*0e60*/  LD.E R56, desc[UR36][R6.64] ;  /* 0x0000002406387980 */ /* 0x000162000c101900 */
[----:B------:R-:W-:Y:S05]  /*0e70*/  BRA `(.L_x_11) ;  /* 0x0000000000247947 */ /* 0x000fea0003800000 */
.L_x_10:
[----:B------:R-:W-:Y:S02]  /*0e80*/  ULDC.64 UR4, c[0x0][0x590] ;  /* 0x0001640000047ab9 */ /* 0x000fe40000000a00 */
[----:B------:R-:W-:-:S04]  /*0e90*/  ISETP.NE.U32.AND P0, PT, RZ, UR4, PT ;  /* 0x00000004ff007c0c */ /* 0x000fc8000bf05070 */
[----:B------:R-:W-:-:S13]  /*0ea0*/  ISETP.NE.AND.EX P0, PT, RZ, UR5, PT, P0 ;  /* 0x00000005ff007c0c */ /* 0x000fda000bf05300 */
[----:B------:R-:W-:Y:S05]  /*0eb0*/  @!P0 BRA `(.L_x_12) ;  /* 0x00000000000c8947 */ /* 0x000fea0003800000 */
[----:B------:R-:W2:Y:S02]  /*0ec0*/  LDC.64 R56, c[0x0][0x590] ;  /* 0x00016400ff387b82 */ /* 0x000ea40000000a00 */
[----:B--2---:R2:W5:Y:S01]  /*0ed0*/  LDG.E R56, desc[UR36][R56.64] ;  /* 0x0000002438387981 */ /* 0x004562000c1e1900 */
[----:B------:R-:W-:Y:S05]  /*0ee0*/  BRA `(.L_x_11) ;  /* 0x0000000000087947 */ /* 0x000fea0003800000 */
.L_x_12:
[----:B------:R-:W-:Y:S02]  /*0ef0*/  ULDC UR4, c[0x0][0x584] ;  /* 0x0001610000047ab9 */ /* 0x000fe40000000800 */
[----:B------:R-:W-:-:S07]  /*0f00*/  IMAD.U32 R56, RZ, RZ, UR4 ;  /* 0x00000004ff387e24 */ /* 0x000fce000f8e00ff */
.L_x_11:
[----:B------:R-:W-:-:S13]  /*0f10*/  LOP3.LUT P0, RZ, R0, 0xff, RZ, 0xc0, !PT ;  /* 0x000000ff00ff7812 */ /* 0x000fda000780c0ff */
[----:B------:R-:W-:Y:S05]  /*0f20*/  @!P0 EXIT ;  /* 0x000000000000894d */ /* 0x000fea0003800000 */
[----:B------:R-:W3:Y:S01]  /*0f30*/  LDC R59, c[0x0][0x658] ;  /* 0x00019600ff3b7b82 */ /* 0x000ee20000000800 */
[----:B------:R-:W-:Y:S01]  /*0f40*/  ULDC.64 UR6, c[0x0][0x288] ;  /* 0x0000a20000067ab9 */ /* 0x000fe20000000a00 */
[----:B------:R-:W-:Y:S01]  /*0f50*/  LOP3.LUT R14, R14, 0x1, RZ, 0xc0, !PT ;  /* 0x000000010e0e7812 */ /* 0x000fe200078ec0ff */
[----:B------:R-:W-:Y:S01]  /*0f60*/  UIADD3 UR4, UR7, 0x3f, URZ ;  /* 0x0000003f07047890 */ /* 0x000fe2000fffe03f */
[----:B------:R-:W-:Y:S01]  /*0f70*/  SHF.R.U32.HI R0, RZ, 0x2, R4 ;  /* 0x00000002ff007819 */ /* 0x000fe20000011604 */
[----:B------:R-:W-:Y:S01]  /*0f80*/  IMAD.U32 R3, RZ, RZ, UR6 ;  /* 0x00000006ff037e24 */ /* 0x000fe2000f8e00ff */
[----:B------:R-:W-:Y:S01]  /*0f90*/  SHF.R.U32.HI R5, RZ, 0x1, R5 ;  /* 0x00000001ff057819 */ /* 0x000fe20000011605 */
[----:B------:R-:W-:Y:S01]  /*0fa0*/  USHF.R.S32.HI UR5, URZ, 0x1f, UR4 ;  /* 0x0000001f3f057899 */ /* 0x000fe20008011404 */
[----:B01----:R-:W0:Y:S01]  /*0fb0*/  LDC.64 R6, c[0x0][0x5c8] ;  /* 0x00017200ff067b82 */ /* 0x003e220000000a00 */
[----:B------:R-:W-:Y:S01]  /*0fc0*/  LOP3.LUT R60, R4, 0x3, RZ, 0xc0, !PT ;  /* 0x00000003043c7812 */ /* 0x000fe200078ec0ff */
[----:B------:R-:W-:Y:S01]  /*0fd0*/  IMAD.SHL.U32 R9, R14, 0x40, RZ ;  /* 0x000000400e097824 */ /* 0x000fe200078e00ff */
[----:B------:R-:W-:Y:S01]  /*0fe0*/  LOP3.LUT R0, R0, 0x7, RZ, 0xc0, !PT ;  /* 0x0000000700007812 */ /* 0x000fe200078ec0ff */
[----:B------:R-:W-:Y:S01]  /*0ff0*/  ULEA.HI UR5, UR5, UR4, URZ, 0x6 ;  /* 0x0000000405057291 */ /* 0x000fe2000f8f303f */
[----:B------:R-:W-:Y:S01]  /*1000*/  LOP3.LUT R5, R5, 0x30, RZ, 0xc0, !PT ;  /* 0x0000003005057812 */ /* 0x000fe200078ec0ff */
[----:B------:R-:W-:Y:S01]  /*1010*/  IMAD R60, R60, -0x2, R3 ;  /* 0xfffffffe3c3c7824 */ /* 0x000fe200078e0203 */
[--C-:B------:R-:W-:Y:S01]  /*1020*/  LOP3.LUT R22, R9, 0x40, R0.reuse, 0xe2, !PT ;  /* 0x0000004009167812 */ /* 0x100fe200078ee200 */
[----:B------:R-:W1:Y:S01]  /*1030*/  LDC R63, c[0x0][0x600] ;  /* 0x00018000ff3f7b82 */ /* 0x000e620000000800 */
[----:B------:R-:W-:Y:S01]  /*1040*/  IADD3 R3, RZ, -R5, -R0 ;  /* 0x80000005ff037210 */ /* 0x000fe20007ffe800 */
[----:B------:R-:W-:Y:S01]  /*1050*/  IMAD.MOV.U32 R0, RZ, RZ, -0x1 ;  /* 0xffffffffff007424 */ /* 0x000fe200078e00ff */
[----:B------:R-:W-:Y:S01]  /*1060*/  USHF.R.S32.HI UR43, URZ, 0x6, UR5 ;  /* 0x000000063f2b7899 */ /* 0x000fe20008011405 */
[----:B------:R-:W-:Y:S01]  /*1070*/  IMAD.MOV.U32 R8, RZ, RZ, 0x1 ;  /* 0x00000001ff087424 */ /* 0x000fe200078e00ff */
[----:B------:R-:W-:Y:S01]  /*1080*/  LOP3.LUT R62, R4, 0x80, RZ, 0xc0, !PT ;  /* 0x00000080043e7812 */ /* 0x000fe200078ec0ff */
[----:B------:R-:W-:Y:S01]  /*1090*/  IMAD R3, R14, -0x40, R3 ;  /* 0xffffffc00e037824 */ /* 0x000fe200078e0203 */
[----:B------:R-:W-:Y:S01]  /*10a0*/  UISETP.LT.AND UP0, UPT, UR43, 0x1, UPT ;  /* 0x000000012b00788c */ /* 0x000fe2000bf01270 */
[----:B---3--:R-:W-:Y:S01]  /*10b0*/  SHF.L.U32 R0, R0, R59, RZ ;  /* 0x0000003b00007219 */ /* 0x008fe200000006ff */
[----:B------:R-:W-:Y:S01]  /*10c0*/  ULDC UR4, c[0x0][0x284] ;  /* 0x0000a10000047ab9 */ /* 0x000fe20000000800 */
[----:B------:R-:W-:Y:S01]  /*10d0*/  LOP3.LUT R22, R22, R5, RZ, 0xfc, !PT ;  /* 0x0000000516167212 */ /* 0x000fe200078efcff */
[----:B------:R-:W-:Y:S01]  /*10e0*/  USEL UR44, UR43, 0x1, UP0 ;  /* 0x000000012b2c7887 */ /* 0x000fe20008000000 */
[----:B------:R-:W-:Y:S01]  /*10f0*/  SHF.L.U32 R59, R8, R59, RZ ;  /* 0x0000003b083b7219 */ /* 0x000fe200000006ff */
[----:B------:R-:W-:Y:S01]  /*1100*/  IMAD.SHL.U32 R61, R4, 0x2, RZ ;  /* 0x00000002043d7824 */ /* 0x000fe200078e00ff */
[----:B------:R-:W-:Y:S01]  /*1110*/  LOP3.LUT R66, R18, 0x1, RZ, 0xfc, !PT ;  /* 0x0000000112427812 */ /* 0x000fe200078efcff */
[----:B------:R-:W-:Y:S01]  /*1120*/  VIADD R65, R3, UR4 ;  /* 0x0000000403417c36 */ /* 0x000fe20008000000 */
[C---:B0-----:R-:W-:Y:S01]  /*1130*/  SHF.L.U64.HI R58, R6.reuse, 0x3, R7 ;  /* 0x00000003063a7819 */ /* 0x041fe20000010207 */
[----:B--2---:R-:W-:Y:S01]  /*1140*/  IMAD.SHL.U32 R57, R6, 0x8, RZ ;  /* 0x0000000806397824 */ /* 0x004fe200078e00ff */
[----:B------:R-:W-:Y:S01]  /*1150*/  SHF.R.U32.HI R62, RZ, 0x7, R62 ;  /* 0x00000007ff3e7819 */ /* 0x000fe2000001163e */
[----:B------:R-:W-:Y:S01]  /*1160*/  IMAD.MOV.U32 R23, RZ, RZ, RZ ;  /* 0x000000ffff177224 */ /* 0x000fe200078e00ff */
[----:B------:R-:W-:Y:S01]  /*1170*/  LOP3.LUT R64, RZ, R0, RZ, 0x33, !PT ;  /* 0x00000000ff407212 */ /* 0x000fe200078e33ff */
[----:B------:R-:W-:Y:S01]  /*1180*/  UIADD3 UR44, UR43, -UR44, URZ ;  /* 0x8000002c2b2c7290 */ /* 0x000fe2000fffe03f */
[----:B------:R-:W-:Y:S01]  /*1190*/  UMOV UR40, URZ ;  /* 0x0000003f00287c82 */ /* 0x000fe20008000000 */
[----:B-1----:R-:W-:Y:S01]  /*11a0*/  VIADD R63, R63, 0xffffffff ;  /* 0xffffffff3f3f7836 */ /* 0x002fe20000000000 */
[----:B------:R-:W-:-:S09]  /*11b0*/  UMOV UR42, URZ ;  /* 0x0000003f002a7c82 */ /* 0x000fd20008000000 */
.L_x_94:
[----:B0-----:R-:W0:Y:S01]  /*11c0*/  SHFL.IDX PT, R0, R62, RZ, 0x1f ;  /* 0x00001fff3e007589 */ /* 0x001e2200000e0000 */
[----:B-1----:R-:W1:Y:S01]  /*11d0*/  S2UR UR7, SR_CgaCtaId ;  /* 0x00000000000779c3 */ /* 0x002e620000008800 */
[----:B------:R-:W-:Y:S01]  /*11e0*/  UMOV UR6, 0x400 ;  /* 0x0000040000067882 */ /* 0x000fe20000000000 */
[----:B0-----:R-:W-:Y:S01]  /*11f0*/  R2UR UR4, R0 ;  /* 0x00000000000472ca */ /* 0x001fe200000e0000 */
[----:B-1----:R-:W-:-:S12]  /*1200*/  ULEA UR46, UR7, UR6, 0x18 ;  /* 0x00000006072e7291 */ /* 0x002fd8000f8ec03f */
[----:B------:R-:W-:-:S04]  /*1210*/  ULEA.HI UR5, UR4, UR4, URZ, 0x1 ;  /* 0x0000000404057291 */ /* 0x000fc8000f8f083f */
[----:B------:R-:W-:-:S04]  /*1220*/  ULOP3.LUT UR5, UR5, 0x7fffe, URZ, 0xc0, !UPT ;  /* 0x0007fffe05057892 */ /* 0x000fc8000f8ec03f */
[----:B------:R-:W-:-:S03]  /*1230*/  UIADD3 UR5, UR4, -UR5, URZ ;  /* 0x8000000504057290 */ /* 0x000fc6000fffe03f */
[----:B------:R-:W-:Y:S01]  /*1240*/  ULDC UR4, c[0x0][0x28c] ;  /* 0x0000a30000047ab9 */ /* 0x000fe20000000800 */
[----:B------:R-:W-:Y:S01]  /*1250*/  ULEA UR5, UR5, UR46, 0xd ;  /* 0x0000002e05057291 */ /* 0x000fe2000f8e683f */
[----:B------:R-:W-:-:S03]  /*1260*/  ISETP.LT.AND P0, PT, RZ, UR4, PT ;  /* 0x00000004ff007c0c */ /* 0x000fc6000bf01270 */
[----:B------:R-:W-:-:S04]  /*1270*/  UIADD3 UR5, UR5, 0x100, URZ ;  /* 0x0000010005057890 */ /* 0x000fc8000fffe03f */
[----:B------:R-:W-:-:S04]  /*1280*/  USHF.R.U32.HI UR5, URZ, 0x4, UR5 ;  /* 0x000000043f057899 */ /* 0x000fc80008011605 */
[----:B------:R-:W-:-:S04]  /*1290*/  ULOP3.LUT UR5, UR5, 0x3fff, URZ, 0xc0, !UPT ;  /* 0x00003fff05057892 */ /* 0x000fc8000f8ec03f */
[----:B------:R-:W-:Y:S01]  /*12a0*/  ULOP3.LUT UR45, UR5, 0x10000, URZ, 0xfc, !UPT ;  /* 0x00010000052d7892 */ /* 0x000fe2000f8efc3f */
[----:B--234-:R-:W-:Y:S11]  /*12b0*/  @P0 BRA `(.L_x_13) ;  /* 0x0000000000400947 */ /* 0x01cff60003800000 */
[----:B------:R-:W-:Y:S01]  /*12c0*/  MOV R0, 0x0 ;  /* 0x0000000000007802 */ /* 0x000fe20000000f00 */
[----:B------:R-:W-:Y:S01]  /*12d0*/  ULDC.64 UR4, c[0x4][0x68] ;  /* 0x01001a0000047ab9 */ /* 0x000fe20000000a00 */
[----:B------:R-:W-:Y:S01]  /*12e0*/  ULDC.64 UR6, c[0x4][0x8] ;  /* 0x0100020000067ab9 */ /* 0x000fe20000000a00 */
[----:B------:R-:W-:Y:S01]  /*12f0*/  IMAD.U32 R4, RZ, RZ, UR4 ;  /* 0x00000004ff047e24 */ /* 0x000fe2000f8e00ff */
[----:B------:R0:W1:Y:S01]  /*1300*/  LDC.64 R14, c[0x4][R0] ;  /* 0x01000000000e7b82 */ /* 0x0000620000000a00 */
[----:B------:R-:W-:Y:S01]  /*1310*/  IMAD.U32 R5, RZ, RZ, UR5 ;  /* 0x00000005ff057e24 */ /* 0x000fe2000f8e00ff */
[----:B------:R-:W-:Y:S01]  /*1320*/  ULDC.64 UR4, c[0x4][0x70] ;  /* 0x01001c0000047ab9 */ /* 0x000fe20000000a00 */
[----:B------:R-:W-:Y:S02]  /*1330*/  IMAD.U32 R10, RZ, RZ, UR6 ;  /* 0x00000006ff0a7e24 */ /* 0x000fe4000f8e00ff */
[----:B------:R-:W-:Y:S02]  /*1340*/  IMAD.U32 R6, RZ, RZ, UR4 ;  /* 0x00000004ff067e24 */ /* 0x000fe4000f8e00ff */
[----:B------:R-:W-:-:S02]  /*1350*/  IMAD.U32 R7, RZ, RZ, UR5 ;  /* 0x00000005ff077e24 */ /* 0x000fc4000f8e00ff */
[----:B------:R-:W-:Y:S02]  /*1360*/  IMAD.U32 R11, RZ, RZ, UR7 ;  /* 0x00000007ff0b7e24 */ /* 0x000fe4000f8e00ff */
[----:B------:R-:W-:Y:S02]  /*1370*/  IMAD.MOV.U32 R8, RZ, RZ, 0x1e1 ;  /* 0x000001e1ff087424 */ /* 0x000fe400078e00ff */
[----:B------:R-:W-:Y:S02]  /*1380*/  IMAD.MOV.U32 R12, RZ, RZ, 0x1 ;  /* 0x00000001ff0c7424 */ /* 0x000fe400078e00ff */
[----:B0-----:R-:W-:-:S07]  /*1390*/  IMAD.MOV.U32 R13, RZ, RZ, RZ ;  /* 0x000000ffff0d7224 */ /* 0x001fce00078e00ff */
[----:B------:R-:W-:-:S07]  /*13a0*/  LEPC R20, `(.L_x_13) ;  /* 0x000000001014794e */ /* 0x000fce0000000000 */
[----:B-1---5:R-:W-:Y:S05]  /*13b0*/  CALL.ABS.NOINC R14 ;  /* 0x000000000e007343 */ /* 0x022fea0003c00000 */
.L_x_13:
[----:B------:R-:W-:-:S13]  /*13c0*/  ISETP.NE.AND P0, PT, R66, 0x3, PT ;  /* 0x000000034200780c */ /* 0x000fda0003f05270 */
[----:B------:R-:W-:Y:S05]  /*13d0*/  @!P0 BRA `(.L_x_14) ;  /* 0x0000000000048947 */ /* 0x000fea0003800000 */
[----:B------:R-:W-:Y:S01]  /*13e0*/  BPT.TRAP 0x1 ;  /* 0x000000040000795c */ /* 0x000fe20000300000 */
.L_x_14:
[----:B------:R-:W-:Y:S02]  /*13f0*/  IMAD.U32 R3, RZ, RZ, UR42 ;  /* 0x0000002aff037e24 */ /* 0x000fe4000f8e00ff */
[----:B------:R-:W-:-:S03]  /*1400*/  IMAD.U32 R0, RZ, RZ, UR40 ;  /* 0x00000028ff007e24 */ /* 0x000fc6000f8e00ff */
[----:B------:R-:W-:Y:S02]  /*1410*/  LEA R3, R3, UR46, 0x3 ;  /* 0x0000002e03037c11 */ /* 0x000fe4000f8e18ff */
[----:B------:R-:W-:-:S04]  /*1420*/  SHF.L.U32 R0, R0, 0x1f, RZ ;  /* 0x0000001f00007819 */ /* 0x000fc800000006ff */
[----:B------:R0:W1:Y:S01]  /*1430*/  SYNCS.PHASECHK.TRANS64.TRYWAIT P1, [R3+URZ], R0 ;  /* 0x00000000030075a7 */ /* 0x000062000802017f */
[----:B------:R-:W-:Y:S05]  /*1440*/  @!P0 BRA `(.L_x_15) ;  /* 0x0000000000048947 */ /* 0x000fea0003800000 */
[----:B------:R-:W-:Y:S01]  /*1450*/  BPT.TRAP 0x1 ;  /* 0x000000040000795c */ /* 0x000fe20000300000 */
.L_x_15:
[----:B------:R-:W-:-:S05]  /*1460*/  IMAD.U32 R4, RZ, RZ, UR44 ;  /* 0x0000002cff047e24 */ /* 0x000fca000f8e00ff */
[----:B------:R-:W-:Y:S01]  /*1470*/  ISETP.GE.AND P2, PT, R4, 0x1, PT ;  /* 0x000000010400780c */ /* 0x000fe20003f46270 */
[----:B-1----:R-:W-:-:S12]  /*1480*/  @P1 BRA `(.L_x_16) ;  /* 0x0000000000081947 */ /* 0x002fd80003800000 */
[----:B------:R-:W1:Y:S02]  /*1490*/  SYNCS.PHASECHK.TRANS64.TRYWAIT P1, [R3+URZ], R0 ;  /* 0x00000000030075a7 */ /* 0x000e64000802017f */
[----:B-1----:R-:W-:Y:S05]  /*14a0*/  @!P1 BRA `(.L_x_17) ;  /* 0x0000004400649947 */ /* 0x002fea0003800000 */
.L_x_16:
[----:B------:R-:W-:Y:S05]  /*14b0*/  WARPSYNC.ALL ;  /* 0x0000000000007948 */ /* 0x000fea0003800000 */
[----:B------:R-:W-:Y:S01]  /*14c0*/  UIADD3 UR4, UR46, 0x20100, URZ ;  /* 0x000201002e047890 */ /* 0x000fe2000fffe03f */
[----:B------:R-:W-:Y:S01]  /*14d0*/  WARPGROUP.ARRIVE ;  /* 0x00000000000079c5 */ /* 0x000fe20000000000 */
[----:B------:R-:W-:Y:S02]  /*14e0*/  ULEA UR5, UR42, UR45, 0xb ;  /* 0x0000002d2a057291 */ /* 0x000fe4000f8e583f */
[----:B------:R-:W-:Y:S01]  /*14f0*/  USHF.R.U32.HI UR4, URZ, 0x4, UR4 ;  /* 0x000000043f047899 */ /* 0x000fe20008011604 */
[----:B------:R-:W-:Y:S01]  /*1500*/  UMOV UR9, 0x40000040 ;  /* 0x4000004000097882 */ /* 0x000fe20000000000 */
[----:B------:R-:W-:-:S02]  /*1510*/  UMOV UR11, 0x40000040 ;  /* 0x40000040000b7882 */ /* 0x000fc40000000000 */
[----:B------:R-:W-:Y:S01]  /*1520*/  ULOP3.LUT UR4, UR4, 0x3fff, URZ, 0xc0, !UPT ;  /* 0x00003fff04047892 */ /* 0x000fe2000f8ec03f */
[----:B------:R-:W-:-:S03]  /*1530*/  UMOV UR8, UR5 ;  /* 0x0000000500087c82 */ /* 0x000fc60008000000 */
[----:B------:R-:W-:-:S04]  /*1540*/  ULOP3.LUT UR4, UR4, 0x10000, URZ, 0xfc, !UPT ;  /* 0x0001000004047892 */ /* 0x000fc8000f8efc3f */
[----:B------:R-:W-:-:S07]  /*1550*/  ULEA UR6, UR42, UR4, 0xa ;  /* 0x000000042a067291 */ /* 0x000fce000f8e503f */
[----:B------:R-:W-:Y:S02]  /*1560*/  UMOV UR10, UR6 ;  /* 0x00000006000a7c82 */ /* 0x000fe40008000000 */
[----:B------:R-:W-:Y:S01]  /*1570*/  HGMMA.64x64x8.F32.TF32 R24, gdesc[UR8], RZ, !UPT, gsb0 ;  /* 0x04e00000081879f0 */ /* 0x000fe2000c0028ff */
[----:B------:R-:W-:Y:S02]  /*1580*/  UIADD3 UR8, UR5, 0x2, URZ ;  /* 0x0000000205087890 */ /* 0x000fe4000fffe03f */
[----:B------:R-:W-:Y:S01]  /*1590*/  UIADD3 UR10, UR6, 0x2, URZ ;  /* 0x00000002060a7890 */ /* 0x000fe2000fffe03f */
[----:B------:R-:W-:Y:S01]  /*15a0*/  UMOV UR9, 0x40000040 ;  /* 0x4000004000097882 */ /* 0x000fe20000000000 */
[----:B------:R-:W-:Y:S01]  /*15b0*/  UMOV UR11, 0x40000040 ;  /* 0x40000040000b7882 */ /* 0x000fe20000000000 */
[----:B------:R-:W-:Y:S02]  /*15c0*/  WARPGROUP.DEPBAR.LE gsb0, 0x0 ;  /* 0x00008000000079c5 */ /* 0x000fe40000010000 */
[----:B------:R-:W-:-:S06]  /*15d0*/  WARPGROUP.ARRIVE ;  /* 0x00000000000079c5 */ /* 0x000fcc0000000000 */
[----:B------:R-:W-:Y:S01]  /*15e0*/  HGMMA.64x64x8.F32.TF32 R24, gdesc[UR8], R24, gsb0 ;  /* 0x04e00000081879f0 */ /* 0x000fe20008002818 */
        /* <DEDUP_REMOVED lines=41> */
[----:B------:R-:W-:Y:S03]  /*1880*/  HGMMA.64x64x8.F32.TF32 R24, gdesc[UR8], R24, gsb0 ;  /* 0x04e00000081879f0 */ /* 0x000fe60008002818 */
[----:B------:R-:W-:Y:S02]  /*1890*/  WARPGROUP.DEPBAR.LE gsb0, 0x0 ;  /* 0x00008000000079c5 */ /* 0x000fe40000010000 */
[----:B------:R-:W-:Y:S05]  /*18a0*/  @!P2 BRA `(.L_x_18) ;  /* 0x00000004008ca947 */ /* 0x000fea0003800000 */
[----:B------:R-:W-:Y:S01]  /*18b0*/  UIADD3 UR5, UR42, 0x1, URZ ;  /* 0x000000012a057890 */ /* 0x000fe2000fffe03f */
[----:B01----:R-:W-:-:S03]  /*18c0*/  IMAD.U32 R0, RZ, RZ, UR44 ;  /* 0x0000002cff007e24 */ /* 0x003fc6000f8e00ff */
[----:B------:R-:W-:-:S04]  /*18d0*/  UISETP.NE.AND UP0, UPT, UR5, 0x4, UPT ;  /* 0x000000040500788c */ /* 0x000fc8000bf05270 */
[----:B------:R-:W-:Y:S02]  /*18e0*/  USEL UR6, URZ, 0x1, UP0 ;  /* 0x000000013f067887 */ /* 0x000fe40008000000 */
[----:B------:R-:W-:Y:S02]  /*18f0*/  USEL UR5, UR5, URZ, UP0 ;  /* 0x0000003f05057287 */ /* 0x000fe40008000000 */
[----:B------:R-:W-:-:S06]  /*1900*/  ULOP3.LUT UR6, UR40, UR6, URZ, 0x3c, !UPT ;  /* 0x0000000628067292 */ /* 0x000fcc000f8e3c3f */
[----:B------:R-:W-:Y:S01]  /*1910*/  IMAD.U32 R5, RZ, RZ, UR6 ;  /* 0x00000006ff057e24 */ /* 0x000fe2000f8e00ff */
[----:B------:R-:W-:-:S06]  /*1920*/  UMOV UR6, UR42 ;  /* 0x0000002a00067c82 */ /* 0x000fcc0008000000 */
.L_x_25:
[----:B01----:R-:W-:Y:S05]  /*1930*/  @!P0 BRA `(.L_x_19) ;  /* 0x0000000000048947 */ /* 0x003fea0003800000 */
[----:B------:R-:W-:Y:S01]  /*1940*/  BPT.TRAP 0x1 ;  /* 0x000000040000795c */ /* 0x000fe20000300000 */
.L_x_19:
[----:B------:R-:W0:Y:S01]  /*1950*/  S2UR UR8, SR_CgaCtaId ;  /* 0x00000000000879c3 */ /* 0x000e220000008800 */
[----:B------:R-:W-:Y:S01]  /*1960*/  UMOV UR7, 0x400 ;  /* 0x0000040000077882 */ /* 0x000fe20000000000 */
[----:B------:R-:W-:Y:S01]  /*1970*/  SHF.L.U32 R3, R5, 0x1f, RZ ;  /* 0x0000001f05037819 */ /* 0x000fe200000006ff */
[----:B0-----:R-:W-:-:S04]  /*1980*/  ULEA UR7, UR8, UR7, 0x18 ;  /* 0x0000000708077291 */ /* 0x001fc8000f8ec03f */
[----:B------:R-:W-:-:S09]  /*1990*/  ULEA UR8, UR5, UR7, 0x3 ;  /* 0x0000000705087291 */ /* 0x000fd2000f8e183f */
[----:B------:R0:W1:Y:S01]  /*19a0*/  SYNCS.PHASECHK.TRANS64.TRYWAIT P1, [UR8], R3 ;  /* 0x00000003ff0075a7 */ /* 0x0000620008020148 */
[----:B------:R-:W-:Y:S05]  /*19b0*/  @!P0 BRA `(.L_x_20) ;  /* 0x0000000000048947 */ /* 0x000fea0003800000 */
[----:B------:R-:W-:Y:S01]  /*19c0*/  BPT.TRAP 0x1 ;  /* 0x000000040000795c */ /* 0x000fe20000300000 */
.L_x_20:
[----:B-1----:R-:W-:Y:S05]  /*19d0*/  @P1 BRA `(.L_x_21) ;  /* 0x0000000000081947 */ /* 0x002fea0003800000 */
[----:B------:R-:W1:Y:S02]  /*19e0*/  SYNCS.PHASECHK.TRANS64.TRYWAIT P1, [UR8], R3 ;  /* 0x00000003ff0075a7 */ /* 0x000e640008020148 */
[----:B-1----:R-:W-:Y:S05]  /*19f0*/  @!P1 BRA `(.L_x_22) ;  /* 0x0000004000249947 */ /* 0x002fea0003800000 */
.L_x_21:
[----:B------:R-:W-:Y:S01]  /*1a00*/  ULEA UR12, UR5, UR45, 0xb ;  /* 0x0000002d050c7291 */ /* 0x000fe2000f8e583f */
[----:B------:R-:W-:Y:S01]  /*1a10*/  WARPGROUP.ARRIVE ;  /* 0x00000000000079c5 */ /* 0x000fe20000000000 */
[----:B------:R-:W-:Y:S01]  /*1a20*/  ULEA UR13, UR5, UR4, 0xa ;  /* 0x00000004050d7291 */ /* 0x000fe2000f8e503f */
[----:B------:R-:W-:Y:S01]  /*1a30*/  UMOV UR9, 0x40000040 ;  /* 0x4000004000097882 */ /* 0x000fe20000000000 */
[----:B------:R-:W-:-:S03]  /*1a40*/  UMOV UR11, 0x40000040 ;  /* 0x40000040000b7882 */ /* 0x000fc60000000000 */
[----:B------:R-:W-:Y:S02]  /*1a50*/  UMOV UR8, UR12 ;  /* 0x0000000c00087c82 */ /* 0x000fe40008000000 */
[----:B------:R-:W-:Y:S02]  /*1a60*/  UMOV UR10, UR13 ;  /* 0x0000000d000a7c82 */ /* 0x000fe40008000000 */
[----:B------:R-:W-:Y:S01]  /*1a70*/  HGMMA.64x64x8.F32.TF32 R24, gdesc[UR8], R24, gsb0 ;  /* 0x04e00000081879f0 */ /* 0x000fe20008002818 */
[----:B------:R-:W-:Y:S02]  /*1a80*/  UIADD3 UR8, UR12, 0x2, URZ ;  /* 0x000000020c087890 */ /* 0x000fe4000fffe03f */
[----:B------:R-:W-:Y:S01]  /*1a90*/  UIADD3 UR10, UR13, 0x2, URZ ;  /* 0x000000020d0a7890 */ /* 0x000fe2000fffe03f */
[----:B------:R-:W-:Y:S01]  /*1aa0*/  UMOV UR9, 0x40000040 ;  /* 0x4000004000097882 */ /* 0x000fe20000000000 */
[----:B------:R-:W-:Y:S01]  /*1ab0*/  UMOV UR11, 0x40000040 ;  /* 0x40000040000b7882 */ /* 0x000fe20000000000 */
[----:B------:R-:W-:-:S02]  /*1ac0*/  WARPGROUP.DEPBAR.LE gsb0, 0x0 ;  /* 0x00008000000079c5 */ /* 0x000fc40000010000 */
        /* <DEDUP_REMOVED lines=46> */
[----:B------:R-:W-:Y:S01]  /*1db0*/  BPT.TRAP 0x1 ;  /* 0x000000040000795c */ /* 0x000fe20000300000 */
.L_x_23:
[----:B------:R-:W-:Y:S01]  /*1dc0*/  ULEA UR7, UR6, UR7, 0x3 ;  /* 0x0000000706077291 */ /* 0x000fe2000f8e183f */
[----:B------:R-:W-:-:S03]  /*1dd0*/  ISETP.GT.U32.AND P1, PT, R18, 0x1, PT ;  /* 0x000000011200780c */ /* 0x000fc60003f24070 */
[----:B------:R-:W-:-:S04]  /*1de0*/  UIADD3 UR7, UR7, 0x20, URZ ;  /* 0x0000002007077890 */ /* 0x000fc8000fffe03f */
[----:B------:R-:W-:-:S09]  /*1df0*/  UPRMT UR7, URZ, 0x654, UR7 ;  /* 0x000006543f077896 */ /* 0x000fd20008000007 */
[----:B------:R-:W-:Y:S01]  /*1e00*/  SYNCS.ARRIVE.TRANS64.RED.A1T0 RZ, [UR7], RZ ;  /* 0x000000ffffff79a7 */ /* 0x000fe20008100407 */
[----:B------:R-:W-:Y:S05]  /*1e10*/  @P1 BRA `(.L_x_24) ;  /* 0x0000000000041947 */ /* 0x000fea0003800000 */
[----:B------:R-:W-:Y:S01]  /*1e20*/  BPT.TRAP 0x1 ;  /* 0x000000040000795c */ /* 0x000fe20000300000 */
.L_x_24:
[----:B------:R-:W-:Y:S01]  /*1e30*/  UIADD3 UR5, UR5, 0x1, URZ ;  /* 0x0000000105057890 */ /* 0x000fe2000fffe03f */
[C---:B------:R-:W-:Y:S01]  /*1e40*/  ISETP.GT.AND P1, PT, R0.reuse, 0x1, PT ;  /* 0x000000010000780c */ /* 0x040fe20003f24270 */
[----:B------:R-:W-:Y:S01]  /*1e50*/  UIADD3 UR6, UR6, 0x1, URZ ;  /* 0x0000000106067890 */ /* 0x000fe2000fffe03f */
[----:B------:R-:W-:Y:S01]  /*1e60*/  VIADD R0, R0, 0xffffffff ;  /* 0xffffffff00007836 */ /* 0x000fe20000000000 */
[----:B------:R-:W-:Y:S02]  /*1e70*/  UISETP.NE.AND UP0, UPT, UR5, 0x4, UPT ;  /* 0x000000040500788c */ /* 0x000fe4000bf05270 */
[----:B------:R-:W-:Y:S02]  /*1e80*/  UISETP.NE.AND UP1, UPT, UR6, 0x4, UPT ;  /* 0x000000040600788c */ /* 0x000fe4000bf25270 */
[----:B------:R-:W-:Y:S02]  /*1e90*/  USEL UR7, URZ, 0x1, UP0 ;  /* 0x000000013f077887 */ /* 0x000fe40008000000 */
[----:B------:R-:W-:-:S02]  /*1ea0*/  USEL UR5, UR5, URZ, UP0 ;  /* 0x0000003f05057287 */ /* 0x000fc40008000000 */
[----:B------:R-:W-:Y:S02]  /*1eb0*/  USEL UR6, UR6, URZ, UP1 ;  /* 0x0000003f06067287 */ /* 0x000fe40008800000 */
[----:B------:R-:W-:Y:S01]  /*1ec0*/  LOP3.LUT R5, R5, UR7, RZ, 0x3c, !PT ;  /* 0x0000000705057c12 */ /* 0x000fe2000f8e3cff */
[----:B------:R-:W-:Y:S09]  /*1ed0*/  @P1 BRA `(.L_x_25) ;  /* 0xfffffff800941947 */ /* 0x000ff2000383ffff */
.L_x_18:
[----:B01----:R-:W0:Y:S02]  /*1ee0*/  LDC R0, c[0x0][0x28c] ;  /* 0x0000a300ff007b82 */ /* 0x003e240000000800 */
[----:B0-----:R-:W-:-:S13]  /*1ef0*/  ISETP.GE.AND P1, PT, R0, 0x1, PT ;  /* 0x000000010000780c */ /* 0x001fda0003f26270 */
[----:B------:R-:W-:Y:S05]  /*1f00*/  @!P1 BRA `(.L_x_26) ;  /* 0x0000000000389947 */ /* 0x000fea0003800000 */
[----:B------:R-:W-:Y:S05]  /*1f10*/  @!P0 BRA `(.L_x_27) ;  /* 0x0000000000048947 */ /* 0x000fea0003800000 */
[----:B------:R-:W-:Y:S01]  /*1f20*/  BPT.TRAP 0x1 ;  /* 0x000000040000795c */ /* 0x000fe20000300000 */
.L_x_27:
[----:B------:R-:W0:Y:S01]  /*1f30*/  S2UR UR6, SR_CgaCtaId ;  /* 0x00000000000679c3 */ /* 0x000e220000008800 */
[----:B------:R-:W-:Y:S01]  /*1f40*/  UIADD3 UR4, UR44, UR42, URZ ;  /* 0x0000002a2c047290 */ /* 0x000fe2000fffe03f */
[----:B------:R-:W-:Y:S01]  /*1f50*/  ISETP.GT.U32.AND P0, PT, R18, 0x1, PT ;  /* 0x000000011200780c */ /* 0x000fe20003f04070 */
[----:B------:R-:W-:Y:S02]  /*1f60*/  UMOV UR5, 0x400 ;  /* 0x0000040000057882 */ /* 0x000fe40000000000 */
[----:B------:R-:W-:-:S04]  /*1f70*/  USHF.L.U32 UR4, UR4, 0x3, URZ ;  /* 0x0000000304047899 */ /* 0x000fc8000800063f */
[----:B------:R-:W-:Y:S02]  /*1f80*/  ULOP3.LUT UR4, UR4, 0x18, URZ, 0xc0, !UPT ;  /* 0x0000001804047892 */ /* 0x000fe4000f8ec03f */
[----:B0-----:R-:W-:-:S04]  /*1f90*/  ULEA UR5, UR6, UR5, 0x18 ;  /* 0x0000000506057291 */ /* 0x001fc8000f8ec03f */
[----:B------:R-:W-:-:S04]  /*1fa0*/  UIADD3 UR4, UR5, 0x20, UR4 ;  /* 0x0000002005047890 */ /* 0x000fc8000fffe004 */
[----:B------:R-:W-:-:S09]  /*1fb0*/  UPRMT UR4, URZ, 0x654, UR4 ;  /* 0x000006543f047896 */ /* 0x000fd20008000004 */
[----:B------:R-:W-:Y:S01]  /*1fc0*/  SYNCS.ARRIVE.TRANS64.RED.A1T0 RZ, [UR4], RZ ;  /* 0x000000ffffff79a7 */ /* 0x000fe20008100404 */
[----:B------:R-:W-:Y:S05]  /*1fd0*/  @P0 BRA `(.L_x_26) ;  /* 0x0000000000040947 */ /* 0x000fea0003800000 */
[----:B------:R-:W-:Y:S01]  /*1fe0*/  BPT.TRAP 0x1 ;  /* 0x000000040000795c */ /* 0x000fe20000300000 */
.L_x_26:
[----:B------:R-:W-:Y:S01]  /*1ff0*/  IMAD.SHL.U32 R6, R68, 0x40, RZ ;  /* 0x0000004044067824 */ /* 0x000fe200078e00ff */
[----:B------:R-:W-:Y:S01]  /*2000*/  ULDC UR6, c[0x0][0x288] ;  /* 0x0000a20000067ab9 */ /* 0x000fe20000000800 */
[----:B------:R-:W-:Y:S01]  /*2010*/  SHF.R.S32.HI R11, RZ, 0x1f, R67 ;  /* 0x0000001fff0b7819 */ /* 0x000fe20000011443 */
[C---:B------:R-:W-:Y:S01]  /*2020*/  IMAD.SHL.U32 R10, R69.reuse, 0x80, RZ ;  /* 0x00000080450a7824 */ /* 0x040fe200078e00ff */
[----:B------:R-:W-:Y:S01]  /*2030*/  ULDC.64 UR4, c[0x0][0x5d0] ;  /* 0x0001740000047ab9 */ /* 0x000fe20000000a00 */
[C---:B------:R-:W-:Y:S01]  /*2040*/  LOP3.LUT R8, R6.reuse, 0x6, R61, 0xf8, !PT ;  /* 0x0000000606087812 */ /* 0x040fe200078ef83d */
[----:B------:R-:W-:Y:S01]  /*2050*/  IMAD.WIDE R68, R69, 0x80, R22 ;  /* 0x0000008045447825 */ /* 0x000fe200078e0216 */
[----:B------:R-:W-:Y:S01]  /*2060*/  ISETP.GE.AND P0, PT, R6, UR6, PT ;  /* 0x0000000606007c0c */ /* 0x000fe2000bf06270 */
[----:B------:R-:W-:Y:S01]  /*2070*/  ULDC UR6, c[0x0][0x284] ;  /* 0x0000a10000067ab9 */ /* 0x000fe20000000800 */
[----:B------:R-:W-:Y:S01]  /*2080*/  SHF.R.S32.HI R9, RZ, 0x1f, R8 ;  /* 0x0000001fff097819 */ /* 0x000fe20000011408 */
[----:B------:R-:W-:Y:S01]  /*2090*/  IMAD R0, R11, UR4, RZ ;  /* 0x000000040b007c24 */ /* 0x000fe2000f8e02ff */
[----:B------:R-:W-:-:S03]  /*20a0*/  ISETP.GE.OR P0, PT, R10, UR6, P0 ;  /* 0x000000060a007c0c */ /* 0x000fc60008706670 */
[C---:B------:R-:W-:Y:S02]  /*20b0*/  IMAD R3, R67.reuse, UR5, R0 ;  /* 0x0000000543037c24 */ /* 0x040fe4000f8e0200 */
[----:B------:R-:W-:Y:S01]  /*20c0*/  IMAD.WIDE.U32 R4, R67, UR4, R8 ;  /* 0x0000000443047c25 */ /* 0x000fe2000f8e0008 */
[----:B------:R-:W-:-:S03]  /*20d0*/  ULDC.64 UR4, c[0x0][0x5c8] ;  /* 0x0001720000047ab9 */ /* 0x000fc60000000a00 */
[----:B------:R-:W-:Y:S02]  /*20e0*/  IMAD R7, R69, UR4, RZ ;  /* 0x0000000445077c24 */ /* 0x000fe4000f8e02ff */
[----:B------:R-:W-:Y:S02]  /*20f0*/  IMAD.IADD R5, R5, 0x1, R3 ;  /* 0x0000000105057824 */ /* 0x000fe400078e0203 */
[C---:B------:R-:W-:Y:S02]  /*2100*/  IMAD R7, R68.reuse, UR5, R7 ;  /* 0x0000000544077c24 */ /* 0x040fe4000f8e0207 */
[----:B------:R-:W-:-:S04]  /*2110*/  IMAD.WIDE.U32 R70, R68, UR4, R4 ;  /* 0x0000000444467c25 */ /* 0x000fc8000f8e0004 */
[----:B------:R-:W-:Y:S01]  /*2120*/  IMAD.MOV.U32 R0, RZ, RZ, -0x1 ;  /* 0xffffffffff007424 */ /* 0x000fe200078e00ff */
[----:B------:R-:W-:Y:S06]  /*2130*/  @P0 BRA `(.L_x_28) ;  /* 0x0000001800ec0947 */ /* 0x000fec0003800000 */
[----:B-----5:R-:W-:Y:S01]  /*2140*/  FSETP.NEU.AND P0, PT, R56, RZ, PT ;  /* 0x000000ff3800720b */ /* 0x020fe20003f0d000 */
[----:B------:R-:W-:Y:S01]  /*2150*/  IMAD.IADD R6, R60, 0x1, -R6 ;  /* 0x000000013c067824 */ /* 0x000fe200078e0a06 */
[----:B------:R-:W-:Y:S01]  /*2160*/  BSSY B0, `(.L_x_28) ;  /* 0x00001b8000007945 */ /* 0x000fe20003800000 */
[----:B------:R-:W-:Y:S02]  /*2170*/  IMAD.IADD R3, R65, 0x1, -R10 ;  /* 0x0000000141037824 */ /* 0x000fe400078e0a0a */
[----:B------:R-:W-:Y:S01]  /*2180*/  IMAD.IADD R79, R71, 0x1, R7 ;  /* 0x00000001474f7824 */ /* 0x000fe200078e0207 */
[----:B------:R-:W-:-:S04]  /*2190*/  ISETP.GT.AND P3, PT, R6, RZ, PT ;  /* 0x000000ff0600720c */ /* 0x000fc80003f64270 */
[----:B------:R-:W-:-:S03]  /*21a0*/  ISETP.GT.AND P1, PT, R3, RZ, P3 ;  /* 0x000000ff0300720c */ /* 0x000fc60001f24270 */
[----:B------:R-:W-:Y:S10]  /*21b0*/  @!P0 BRA `(.L_x_29) ;  /* 0x0000001000e08947 */ /* 0x000ff40003800000 */
[----:B------:R-:W0:Y:S01]  /*21c0*/  LDC.64 R72, c[0x0][0x5b8] ;  /* 0x00016e00ff487b82 */ /* 0x000e220000000a00 */
[----:B------:R-:W-:-:S07]  /*21d0*/  ULDC.64 UR4, c[0x0][0x5c0] ;  /* 0x0001700000047ab9 */ /* 0x000fce0000000a00 */
[----:B------:R-:W1:Y:S08]  /*21e0*/  LDC.64 R74, c[0x0][0x5b0] ;  /* 0x00016c00ff4a7b82 */ /* 0x000e700000000a00 */
[----:B------:R-:W2:Y:S01]  /*21f0*/  LDC.64 R76, c[0x0][0x5a8] ;  /* 0x00016a00ff4c7b82 */ /* 0x000ea20000000a00 */
[-C--:B0-----:R-:W-:Y:S02]  /*2200*/  IMAD R4, R11, R72.reuse, RZ ;  /* 0x000000480b047224 */ /* 0x081fe400078e02ff */
[----:B------:R-:W-:-:S04]  /*2210*/  IMAD.WIDE.U32 R12, R67, R72, R8 ;  /* 0x00000048430c7225 */ /* 0x000fc800078e0008 */
[----:B------:R-:W-:Y:S02]  /*2220*/  IMAD R71, R67, R73, R4 ;  /* 0x0000004943477224 */ /* 0x000fe400078e0204 */
[-C--:B-1----:R-:W-:Y:S02]  /*2230*/  IMAD R4, R69, R74.reuse, RZ ;  /* 0x0000004a45047224 */ /* 0x082fe400078e02ff */
[----:B------:R-:W-:Y:S02]  /*2240*/  IMAD.IADD R13, R13, 0x1, R71 ;  /* 0x000000010d0d7824 */ /* 0x000fe400078e0247 */
[C---:B------:R-:W-:Y:S02]  /*2250*/  IMAD R73, R68.reuse, R75, R4 ;  /* 0x0000004b44497224 */ /* 0x040fe400078e0204 */
[----:B------:R-:W-:-:S04]  /*2260*/  IMAD.WIDE.U32 R4, R68, R74, R12 ;  /* 0x0000004a44047225 */ /* 0x000fc800078e000c */
[----:B------:R-:W-:Y:S01]  /*2270*/  IMAD.IADD R5, R5, 0x1, R73 ;  /* 0x0000000105057824 */ /* 0x000fe200078e0249 */
[----:B--2---:R-:W-:-:S04]  /*2280*/  LEA R14, P0, R4, R76, 0x2 ;  /* 0x0000004c040e7211 */ /* 0x004fc800078010ff */
[----:B------:R-:W-:-:S05]  /*2290*/  LEA.HI.X R15, R4, R77, R5, 0x2, P0 ;  /* 0x0000004d040f7211 */ /* 0x000fca00000f1405 */
[----:B------:R0:W2:Y:S01]  /*22a0*/  @P1 LDG.E.LTC128B R7, desc[UR36][R14.64] ;  /* 0x000000240e071981 */ /* 0x0000a2000c1e1920 */
[----:B------:R-:W-:Y:S01]  /*22b0*/  IMAD.WIDE.U32 R4, R68, R74, R8 ;  /* 0x0000004a44047225 */ /* 0x000fe200078e0008 */
[C---:B------:R-:W-:Y:S01]  /*22c0*/  SHF.L.U64.HI R11, R74.reuse, 0x3, R75 ;  /* 0x000000034a0b7819 */ /* 0x040fe2000001024b */
[----:B------:R-:W-:Y:S01]  /*22d0*/  BSSY B1, `(.L_x_30) ;  /* 0x0000016000017945 */ /* 0x000fe20003800000 */
[----:B------:R-:W-:Y:S01]  /*22e0*/  ISETP.GT.AND P3, PT, R3, 0x8, P3 ;  /* 0x000000080300780c */ /* 0x000fe20001f64270 */
[----:B------:R-:W-:Y:S02]  /*22f0*/  IMAD.IADD R5, R73, 0x1, R5 ;  /* 0x0000000149057824 */ /* 0x000fe400078e0205 */
[----:B------:R-:W-:Y:S02]  /*2300*/  IMAD.SHL.U32 R10, R74, 0x8, RZ ;  /* 0x000000084a0a7824 */ /* 0x000fe400078e00ff */
[----:B------:R-:W-:-:S04]  /*2310*/  IMAD.WIDE.U32 R20, R67, R72, R4 ;  /* 0x0000004843147225 */ /* 0x000fc800078e0004 */
[----:B------:R-:W-:Y:S01]  /*2320*/  IMAD.WIDE.U32 R68, R68, R74, R10 ;  /* 0x0000004a44447225 */ /* 0x000fe200078e000a */
[----:B------:R-:W-:Y:S02]  /*2330*/  LEA R10, P0, R70, UR4, 0x2 ;  /* 0x00000004460a7c11 */ /* 0x000fe4000f8010ff */
[----:B------:R-:W-:Y:S01]  /*2340*/  LEA R4, P4, R20, R76, 0x2 ;  /* 0x0000004c14047211 */ /* 0x000fe200078810ff */
[----:B0-----:R-:W-:Y:S01]  /*2350*/  IMAD.IADD R14, R71, 0x1, R21 ;  /* 0x00000001470e7824 */ /* 0x001fe200078e0215 */
[----:B------:R-:W-:Y:S01]  /*2360*/  LEA.HI.X R11, R70, UR5, R79, 0x2, P0 ;  /* 0x00000005460b7c11 */ /* 0x000fe200080f144f */
[----:B------:R-:W-:Y:S01]  /*2370*/  IMAD.IADD R73, R73, 0x1, R69 ;  /* 0x0000000149497824 */ /* 0x000fe200078e0245 */
[----:B------:R-:W-:Y:S02]  /*2380*/  ISETP.GT.AND P0, PT, R6, 0x1, PT ;  /* 0x000000010600780c */ /* 0x000fe40003f04270 */
[----:B------:R-:W-:Y:S01]  /*2390*/  IADD3 R15, P2, R12, R68, RZ ;  /* 0x000000440c0f7210 */ /* 0x000fe20007f5e0ff */
[----:B--2---:R-:W-:-:S04]  /*23a0*/  FMUL R5, R7, R56 ;  /* 0x0000003807057220 */ /* 0x004fc80000400000 */
[----:B------:R-:W-:Y:S01]  /*23b0*/  FFMA R21, R24, R19, R5 ;  /* 0x0000001318157223 */ /* 0x000fe20000000005 */
[----:B------:R-:W-:Y:S01]  /*23c0*/  LEA.HI.X R5, R20, R77, R14, 0x2, P4 ;  /* 0x0000004d14057211 */ /* 0x000fe200020f140e */
[----:B------:R-:W-:Y:S01]  /*23d0*/  IMAD.X R20, R73, 0x1, R13, P2 ;  /* 0x0000000149147824 */ /* 0x000fe200010e060d */
[----:B------:R-:W-:Y:S02]  /*23e0*/  ISETP.GT.AND P4, PT, R3, RZ, P0 ;  /* 0x000000ff0300720c */ /* 0x000fe40000784270 */
[----:B------:R0:W-:Y:S01]  /*23f0*/  @P1 STG.E desc[UR36][R10.64], R21 ;  /* 0x000000150a001986 */ /* 0x0001e2000c101924 */
[----:B------:R-:W-:-:S10]  /*2400*/  LEA R14, P1, R15, R76, 0x2 ;  /* 0x0000004c0f0e7211 */ /* 0x000fd400078210ff */
[----:B------:R-:W-:Y:S05]  /*2410*/  @!P4 BRA `(.L_x_31) ;  /* 0x000000000004c947 */ /* 0x000fea0003800000 */
[----:B------:R1:W5:Y:S02]  /*2420*/  LDG.E.LTC128B R7, desc[UR36][R4.64+0x4] ;  /* 0x0000042404077981 */ /* 0x000364000c1e1920 */
.L_x_31:
[----:B------:R-:W-:Y:S05]  /*2430*/  BSYNC B1 ;  /* 0x0000000000017941 */ /* 0x000fea0003800000 */
.L_x_30:
[----:B-----5:R-:W-:Y:S01]  /*2440*/  FMUL R12, R7, R56 ;  /* 0x00000038070c7220 */ /* 0x020fe20000400000 */
[----:B------:R-:W-:-:S03]  /*2450*/  LEA.HI.X R15, R15, R77, R20, 0x2, P1 ;  /* 0x0000004d0f0f7211 */ /* 0x000fc600008f1414 */
[----:B------:R-:W-:Y:S01]  /*2460*/  FFMA R69, R25, R19, R12 ;  /* 0x0000001319457223 */ /* 0x000fe2000000000c */
[----:B------:R-:W-:-:S04]  /*2470*/  IMAD.MOV.U32 R25, RZ, RZ, R7 ;  /* 0x000000ffff197224 */ /* 0x000fc800078e0007 */
[----:B------:R2:W-:Y:S04]  /*2480*/  @P4 STG.E desc[UR36][R10.64+0x4], R69 ;  /* 0x000004450a004986 */ /* 0x0005e8000c101924 */
[----:B------:R-:W3:Y:S01]  /*2490*/  @P3 LDG.E.LTC128B R25, desc[UR36][R14.64] ;  /* 0x000000240e193981 */ /* 0x000ee2000c1e1920 */
[C---:B------:R-:W-:Y:S01]  /*24a0*/  SHF.L.U64.HI R13, R57.reuse, 0x2, R58 ;  /* 0x00000002390d7819 */ /* 0x040fe2000001023a */
[----:B------:R-:W-:Y:S01]  /*24b0*/  BSSY B1, `(.L_x_32) ;  /* 0x0000010000017945 */ /* 0x000fe20003800000 */
[----:B------:R-:W-:Y:S02]  /*24c0*/  LEA R12, P2, R57, R10, 0x2 ;  /* 0x0000000a390c7211 */ /* 0x000fe400078410ff */
[----:B------:R-:W-:Y:S02]  /*24d0*/  IADD3 R20, P1, R8, R68, RZ ;  /* 0x0000004408147210 */ /* 0x000fe40007f3e0ff */
[----:B------:R-:W-:Y:S01]  /*24e0*/  ISETP.GT.AND P0, PT, R3, 0x8, P0 ;  /* 0x000000080300780c */ /* 0x000fe20000704270 */
[----:B------:R-:W-:-:S02]  /*24f0*/  IMAD.X R13, R13, 0x1, R11, P2 ;  /* 0x000000010d0d7824 */ /* 0x000fc400010e060b */
[----:B0-----:R-:W-:Y:S01]  /*2500*/  IMAD.X R21, R9, 0x1, R73, P1 ;  /* 0x0000000109157824 */ /* 0x001fe200008e0649 */
[----:B------:R-:W-:Y:S01]  /*2510*/  ISETP.GT.AND P1, PT, R6, 0x8, PT ;  /* 0x000000080600780c */ /* 0x000fe20003f24270 */
[----:B------:R-:W-:-:S04]  /*2520*/  IMAD.WIDE.U32 R20, R67, R72, R20 ;  /* 0x0000004843147225 */ /* 0x000fc800078e0014 */
[----:B------:R-:W-:Y:S01]  /*2530*/  IMAD.IADD R9, R71, 0x1, R21 ;  /* 0x0000000147097824 */ /* 0x000fe200078e0215 */
[----:B------:R-:W-:-:S04]  /*2540*/  LEA R8, P4, R20, R76, 0x2 ;  /* 0x0000004c14087211 */ /* 0x000fc800078810ff */
[----:B------:R-:W-:Y:S01]  /*2550*/  LEA.HI.X R9, R20, R77, R9, 0x2, P4 ;  /* 0x0000004d14097211 */ /* 0x000fe200020f1409 */
[----:B---3--:R-:W-:-:S04]  /*2560*/  FMUL R7, R25, R56 ;  /* 0x0000003819077220 */ /* 0x008fc80000400000 */
[----:B------:R-:W-:-:S05]  /*2570*/  FFMA R7, R26, R19, R7 ;  /* 0x000000131a077223 */ /* 0x000fca0000000007 */
[----:B------:R2:W-:Y:S01]  /*2580*/  @P3 STG.E desc[UR36][R12.64], R7 ;  /* 0x000000070c003986 */ /* 0x0005e2000c101924 */
[----:B------:R-:W-:Y:S05]  /*2590*/  @!P0 BRA `(.L_x_33) ;  /* 0x0000000000048947 */ /* 0x000fea0003800000 */
[----:B------:R0:W5:Y:S02]  /*25a0*/  LDG.E.LTC128B R25, desc[UR36][R8.64+0x4] ;  /* 0x0000042408197981 */ /* 0x000164000c1e1920 */
.L_x_33:
[----:B------:R-:W-:Y:S05]  /*25b0*/  BSYNC B1 ;  /* 0x0000000000017941 */ /* 0x000fea0003800000 */
.L_x_32:
[----:B-----5:R-:W-:Y:S01]  /*25c0*/  FMUL R14, R25, R56 ;  /* 0x00000038190e7220 */ /* 0x020fe20000400000 */
[----:B------:R-:W-:Y:S01]  /*25d0*/  ISETP.GT.AND P3, PT, R3, RZ, P1 ;  /* 0x000000ff0300720c */ /* 0x000fe20000f64270 */
[----:B------:R-:W-:Y:S01]  /*25e0*/  BSSY B1, `(.L_x_34) ;  /* 0x0000006000017945 */ /* 0x000fe20003800000 */
[----:B------:R-:W-:Y:S01]  /*25f0*/  ISETP.GT.AND P2, PT, R6, 0x9, PT ;  /* 0x000000090600780c */ /* 0x000fe20003f44270 */
[----:B------:R-:W-:-:S05]  /*2600*/  FFMA R27, R27, R19, R14 ;  /* 0x000000131b1b7223 */ /* 0x000fca000000000e */
[----:B------:R3:W-:Y:S05]  /*2610*/  @P0 STG.E desc[UR36][R12.64+0x4], R27 ;  /* 0x0000041b0c000986 */ /* 0x0007ea000c101924 */
[----:B------:R-:W-:Y:S05]  /*2620*/  @!P3 BRA `(.L_x_35) ;  /* 0x000000000004b947 */ /* 0x000fea0003800000 */
[----:B------:R4:W5:Y:S02]  /*2630*/  LDG.E.LTC128B R25, desc[UR36][R4.64+0x20] ;  /* 0x0000202404197981 */ /* 0x000964000c1e1920 */
.L_x_35:
[----:B------:R-:W-:Y:S05]  /*2640*/  BSYNC B1 ;  /* 0x0000000000017941 */ /* 0x000fea0003800000 */
.L_x_34:
[----:B--2--5:R-:W-:Y:S01]  /*2650*/  FMUL R7, R25, R56 ;  /* 0x0000003819077220 */ /* 0x024fe20000400000 */
[----:B------:R-:W-:Y:S01]  /*2660*/  ISETP.GT.AND P0, PT, R3, RZ, P2 ;  /* 0x000000ff0300720c */ /* 0x000fe20001704270 */
[----:B------:R-:W-:Y:S02]  /*2670*/  BSSY B1, `(.L_x_36) ;  /* 0x0000005000017945 */ /* 0x000fe40003800000 */
[----:B------:R-:W-:-:S05]  /*2680*/  FFMA R7, R28, R19, R7 ;  /* 0x000000131c077223 */ /* 0x000fca0000000007 */
[----:B------:R2:W-:Y:S05]  /*2690*/  @P3 STG.E desc[UR36][R10.64+0x20], R7 ;  /* 0x000020070a003986 */ /* 0x0005ea000c101924 */
[----:B------:R-:W-:Y:S05]  /*26a0*/  @!P0 BRA `(.L_x_37) ;  /* 0x0000000000048947 */ /* 0x000fea0003800000 */
[----:B------:R0:W5:Y:S02]  /*26b0*/  LDG.E.LTC128B R25, desc[UR36][R4.64+0x24] ;  /* 0x0000242404197981 */ /* 0x000164000c1e1920 */
.L_x_37:
[----:B------:R-:W-:Y:S05]  /*26c0*/  BSYNC B1 ;  /* 0x0000000000017941 */ /* 0x000fea0003800000 */
.L_x_36:
[----:B-----5:R-:W-:Y:S01]  /*26d0*/  FMUL R14, R25, R56 ;  /* 0x00000038190e7220 */ /* 0x020fe20000400000 */
[----:B------:R-:W-:Y:S01]  /*26e0*/  ISETP.GT.AND P1, PT, R3, 0x8, P1 ;  /* 0x000000080300780c */ /* 0x000fe20000f24270 */
[----:B------:R-:W-:Y:S02]  /*26f0*/  BSSY B1, `(.L_x_38) ;  /* 0x0000005000017945 */ /* 0x000fe40003800000 */
[----:B------:R-:W-:-:S05]  /*2700*/  FFMA R29, R29, R19, R14 ;  /* 0x000000131d1d7223 */ /* 0x000fca000000000e */
[----:B------:R0:W-:Y:S05]  /*2710*/  @P0 STG.E desc[UR36][R10.64+0x24], R29 ;  /* 0x0000241d0a000986 */ /* 0x0001ea000c101924 */
[----:B------:R-:W-:Y:S05]  /*2720*/  @!P1 BRA `(.L_x_39) ;  /* 0x0000000000049947 */ /* 0x000fea0003800000 */
[----:B------:R0:W5:Y:S02]  /*2730*/  LDG.E.LTC128B R25, desc[UR36][R8.64+0x20] ;  /* 0x0000202408197981 */ /* 0x000164000c1e1920 */
.L_x_39:
[----:B------:R-:W-:Y:S05]  /*2740*/  BSYNC B1 ;  /* 0x0000000000017941 */ /* 0x000fea0003800000 */
.L_x_38:
[----:B--2--5:R-:W-:Y:S01]  /*2750*/  FMUL R7, R25, R56 ;  /* 0x0000003819077220 */ /* 0x024fe20000400000 */
[----:B------:R-:W-:Y:S01]  /*2760*/  ISETP.GT.AND P2, PT, R3, 0x8, P2 ;  /* 0x000000080300780c */ /* 0x000fe20001744270 */
[----:B------:R-:W-:Y:S01]  /*2770*/  BSSY B1, `(.L_x_40) ;  /* 0x0000006000017945 */ /* 0x000fe20003800000 */
[----:B------:R-:W-:Y:S01]  /*2780*/  ISETP.GT.AND P0, PT, R6, 0x10, PT ;  /* 0x000000100600780c */ /* 0x000fe20003f04270 */
[----:B------:R-:W-:-:S05]  /*2790*/  FFMA R7, R30, R19, R7 ;  /* 0x000000131e077223 */ /* 0x000fca0000000007 */
[----:B------:R2:W-:Y:S05]  /*27a0*/  @P1 STG.E desc[UR36][R12.64+0x20], R7 ;  /* 0x000020070c001986 */ /* 0x0005ea000c101924 */
[----:B------:R-:W-:Y:S05]  /*27b0*/  @!P2 BRA `(.L_x_41) ;  /* 0x000000000004a947 */ /* 0x000fea0003800000 */
[----:B------:R0:W5:Y:S02]  /*27c0*/  LDG.E.LTC128B R25, desc[UR36][R8.64+0x24] ;  /* 0x0000242408197981 */ /* 0x000164000c1e1920 */
.L_x_41:
[----:B------:R-:W-:Y:S05]  /*27d0*/  BSYNC B1 ;  /* 0x0000000000017941 */ /* 0x000fea0003800000 */
.L_x_40:
        /* <DEDUP_REMOVED lines=8> */
.L_x_43:
[----:B------:R-:W-:Y:S05]  /*2860*/  BSYNC B1 ;  /* 0x0000000000017941 */ /* 0x000fea0003800000 */
.L_x_42:
[----:B--2--5:R-:W-:Y:S01]  /*2870*/  FMUL R7, R25, R56 ;  /* 0x0000003819077220 */ /* 0x024fe20000400000 */
[----:B------:R-:W-:Y:S01]  /*2880*/  ISETP.GT.AND P2, PT, R3, RZ, P1 ;  /* 0x000000ff0300720c */ /* 0x000fe20000f44270 */
[----:B------:R-:W-:Y:S02]  /*2890*/  BSSY B1, `(.L_x_44) ;  /* 0x0000005000017945 */ /* 0x000fe40003800000 */
[----:B------:R-:W-:-:S05]  /*28a0*/  FFMA R7, R32, R19, R7 ;  /* 0x0000001320077223 */ /* 0x000fca0000000007 */
[----:B------:R2:W-:Y:S05]  /*28b0*/  @P3 STG.E desc[UR36][R10.64+0x40], R7 ;  /* 0x000040070a003986 */ /* 0x0005ea000c101924 */
[----:B------:R-:W-:Y:S05]  /*28c0*/  @!P2 BRA `(.L_x_45) ;  /* 0x000000000004a947 */ /* 0x000fea0003800000 */
[----:B------:R0:W5:Y:S02]  /*28d0*/  LDG.E.LTC128B R25, desc[UR36][R4.64+0x44] ;  /* 0x0000442404197981 */ /* 0x000164000c1e1920 */
.L_x_45:
[----:B------:R-:W-:Y:S05]  /*28e0*/  BSYNC B1 ;  /* 0x0000000000017941 */ /* 0x000fea0003800000 */
.L_x_44:
[----:B-----5:R-:W-:Y:S01]  /*28f0*/  FMUL R14, R25, R56 ;  /* 0x00000038190e7220 */ /* 0x020fe20000400000 */
[----:B------:R-:W-:Y:S01]  /*2900*/  ISETP.GT.AND P0, PT, R3, 0x8, P0 ;  /* 0x000000080300780c */ /* 0x000fe20000704270 */
[----:B------:R-:W-:Y:S02]  /*2910*/  BSSY B1, `(.L_x_46) ;  /* 0x0000005000017945 */ /* 0x000fe40003800000 */
[----:B------:R-:W-:-:S05]  /*2920*/  FFMA R33, R33, R19, R14 ;  /* 0x0000001321217223 */ /* 0x000fca000000000e */
[----:B------:R0:W-:Y:S05]  /*2930*/  @P2 STG.E desc[UR36][R10.64+0x44], R33 ;  /* 0x000044210a002986 */ /* 0x0001ea000c101924 */
[----:B------:R-:W-:Y:S05]  /*2940*/  @!P0 BRA `(.L_x_47) ;  /* 0x0000000000048947 */ /* 0x000fea0003800000 */
[----:B------:R0:W5:Y:S02]  /*2950*/  LDG.E.LTC128B R25, desc[UR36][R8.64+0x40] ;  /* 0x0000402408197981 */ /* 0x000164000c1e1920 */
.L_x_47:
[----:B------:R-:W-:Y:S05]  /*2960*/  BSYNC B1 ;  /* 0x0000000000017941 */ /* 0x000fea0003800000 */
.L_x_46:
        /* <DEDUP_REMOVED lines=8> */
.L_x_49:
[----:B------:R-:W-:Y:S05]  /*29f0*/  BSYNC B1 ;  /* 0x0000000000017941 */ /* 0x000fea0003800000 */
.L_x_48:
        /* <DEDUP_REMOVED lines=8> */
.L_x_51:
[----:B------:R-:W-:Y:S05]  /*2a80*/  BSYNC B1 ;  /* 0x0000000000017941 */ /* 0x000fea0003800000 */
.L_x_50:
[----:B--2--5:R-:W-:Y:S01]  /*2a90*/  FMUL R7, R25, R56 ;  /* 0x0000003819077220 */ /* 0x024fe20000400000 */
[----:B------:R-:W-:Y:S01]  /*2aa0*/  ISETP.GT.AND P1, PT, R3, RZ, P0 ;  /* 0x000000ff0300720c */ /* 0x000fe20000724270 */
[----:B------:R-:W-:Y:S02]  /*2ab0*/  BSSY B1, `(.L_x_52) ;  /* 0x0000005000017945 */ /* 0x000fe40003800000 */
[----:B------:R-:W-:-:S05]  /*2ac0*/  FFMA R7, R36, R19, R7 ;  /* 0x0000001324077223 */ /* 0x000fca0000000007 */
[----:B------:R2:W-:Y:S05]  /*2ad0*/  @P3 STG.E desc[UR36][R10.64+0x60], R7 ;  /* 0x000060070a003986 */ /* 0x0005ea000c101924 */
[----:B------:R-:W-:Y:S05]  /*2ae0*/  @!P1 BRA `(.L_x_53) ;  /* 0x0000000000049947 */ /* 0x000fea0003800000 */
[----:B------:R0:W5:Y:S02]  /*2af0*/  LDG.E.LTC128B R25, desc[UR36][R4.64+0x64] ;  /* 0x0000642404197981 */ /* 0x000164000c1e1920 */
.L_x_53:
[----:B------:R-:W-:Y:S05]  /*2b00*/  BSYNC B1 ;  /* 0x0000000000017941 */ /* 0x000fea0003800000 */
.L_x_52:
[----:B-----5:R-:W-:Y:S01]  /*2b10*/  FMUL R14, R25, R56 ;  /* 0x00000038190e7220 */ /* 0x020fe20000400000 */
[----:B------:R-:W-:Y:S01]  /*2b20*/  ISETP.GT.AND P2, PT, R3, 0x8, P2 ;  /* 0x000000080300780c */ /* 0x000fe20001744270 */
[----:B------:R-:W-:Y:S02]  /*2b30*/  BSSY B1, `(.L_x_54) ;  /* 0x0000005000017945 */ /* 0x000fe40003800000 */
[----:B------:R-:W-:-:S05]  /*2b40*/  FFMA R37, R37, R19, R14 ;  /* 0x0000001325257223 */ /* 0x000fca000000000e */
[----:B------:R0:W-:Y:S05]  /*2b50*/  @P1 STG.E desc[UR36][R10.64+0x64], R37 ;  /* 0x000064250a001986 */ /* 0x0001ea000c101924 */
[----:B------:R-:W-:Y:S05]  /*2b60*/  @!P2 BRA `(.L_x_55) ;  /* 0x000000000004a947 */ /* 0x000fea0003800000 */
[----:B------:R0:W5:Y:S02]  /*2b70*/  LDG.E.LTC128B R25, desc[UR36][R8.64+0x60] ;  /* 0x0000602408197981 */ /* 0x000164000c1e1920 */
.L_x_55:
[----:B------:R-:W-:Y:S05]  /*2b80*/  BSYNC B1 ;  /* 0x0000000000017941 */ /* 0x000fea0003800000 */
.L_x_54:
        /* <DEDUP_REMOVED lines=8> */
.L_x_57:
[----:B------:R-:W-:Y:S05]  /*2c10*/  BSYNC B1 ;  /* 0x0000000000017941 */ /* 0x000fea0003800000 */
.L_x_56:
        /* <DEDUP_REMOVED lines=8> */
.L_x_59:
[----:B------:R-:W-:Y:S05]  /*2ca0*/  BSYNC B1 ;  /* 0x0000000000017941 */ /* 0x000fea0003800000 */
.L_x_58:
[----:B--2--5:R-:W-:Y:S01]  /*2cb0*/  FMUL R7, R25, R56 ;  /* 0x0000003819077220 */ /* 0x024fe20000400000 */
[----:B------:R-:W-:Y:S01]  /*2cc0*/  ISETP.GT.AND P0, PT, R3, RZ, P2 ;  /* 0x000000ff0300720c */ /* 0x000fe20001704270 */
[----:B------:R-:W-:Y:S02]  /*2cd0*/  BSSY B1, `(.L_x_60) ;  /* 0x0000005000017945 */ /* 0x000fe40003800000 */
[----:B------:R-:W-:-:S05]  /*2ce0*/  FFMA R7, R40, R19, R7 ;  /* 0x0000001328077223 */ /* 0x000fca0000000007 */
[----:B------:R2:W-:Y:S05]  /*2cf0*/  @P3 STG.E desc[UR36][R10.64+0x80], R7 ;  /* 0x000080070a003986 */ /* 0x0005ea000c101924 */
[----:B------:R-:W-:Y:S05]  /*2d00*/  @!P0 BRA `(.L_x_61) ;  /* 0x0000000000048947 */ /* 0x000fea0003800000 */
[----:B------:R0:W5:Y:S02]  /*2d10*/  LDG.E.LTC128B R25, desc[UR36][R4.64+0x84] ;  /* 0x0000842404197981 */ /* 0x000164000c1e1920 */
.L_x_61:
[----:B------:R-:W-:Y:S05]  /*2d20*/  BSYNC B1 ;  /* 0x0000000000017941 */ /* 0x000fea0003800000 */
.L_x_60:
[----:B-----5:R-:W-:Y:S01]  /*2d30*/  FMUL R14, R25, R56 ;  /* 0x00000038190e7220 */ /* 0x020fe20000400000 */
[----:B------:R-:W-:Y:S01]  /*2d40*/  ISETP.GT.AND P1, PT, R3, 0x8, P1 ;  /* 0x000000080300780c */ /* 0x000fe20000f24270 */
[----:B------:R-:W-:Y:S02]  /*2d50*/  BSSY B1, `(.L_x_62) ;  /* 0x0000005000017945 */ /* 0x000fe40003800000 */
[----:B------:R-:W-:-:S05]  /*2d60*/  FFMA R41, R41, R19, R14 ;  /* 0x0000001329297223 */ /* 0x000fca000000000e */
[----:B------:R0:W-:Y:S05]  /*2d70*/  @P0 STG.E desc[UR36][R10.64+0x84], R41 ;  /* 0x000084290a000986 */ /* 0x0001ea000c101924 */
[----:B------:R-:W-:Y:S05]  /*2d80*/  @!P1 BRA `(.L_x_63) ;  /* 0x0000000000049947 */ /* 0x000fea0003800000 */
[----:B------:R0:W5:Y:S02]  /*2d90*/  LDG.E.LTC128B R25, desc[UR36][R8.64+0x80] ;  /* 0x0000802408197981 */ /* 0x000164000c1e1920 */
.L_x_63:
[----:B------:R-:W-:Y:S05]  /*2da0*/  BSYNC B1 ;  /* 0x0000000000017941 */ /* 0x000fea0003800000 */
.L_x_62:
        /* <DEDUP_REMOVED lines=8> */
.L_x_65:
[----:B------:R-:W-:Y:S05]  /*2e30*/  BSYNC B1 ;  /* 0x0000000000017941 */ /* 0x000fea0003800000 */
.L_x_64:
        /* <DEDUP_REMOVED lines=8> */
.L_x_67:
[----:B------:R-:W-:Y:S05]  /*2ec0*/  BSYNC B1 ;  /* 0x0000000000017941 */ /* 0x000fea0003800000 */
.L_x_66:
[----:B--2--5:R-:W-:Y:S01]  /*2ed0*/  FMUL R7, R25, R56 ;  /* 0x0000003819077220 */ /* 0x024fe20000400000 */
[----:B------:R-:W-:Y:S01]  /*2ee0*/  ISETP.GT.AND P2, PT, R3, RZ, P1 ;  /* 0x000000ff0300720c */ /* 0x000fe20000f44270 */
[----:B------:R-:W-:Y:S02]  /*2ef0*/  BSSY B1, `(.L_x_68) ;  /* 0x0000005000017945 */ /* 0x000fe40003800000 */
[----:B------:R-:W-:-:S05]  /*2f00*/  FFMA R7, R44, R19, R7 ;  /* 0x000000132c077223 */ /* 0x000fca0000000007 */
[----:B------:R2:W-:Y:S05]  /*2f10*/  @P3 STG.E desc[UR36][R10.64+0xa0], R7 ;  /* 0x0000a0070a003986 */ /* 0x0005ea000c101924 */
[----:B------:R-:W-:Y:S05]  /*2f20*/  @!P2 BRA `(.L_x_69) ;  /* 0x000000000004a947 */ /* 0x000fea0003800000 */
[----:B------:R0:W5:Y:S02]  /*2f30*/  LDG.E.LTC128B R25, desc[UR36][R4.64+0xa4] ;  /* 0x0000a42404197981 */ /* 0x000164000c1e1920 */
.L_x_69:
[----:B------:R-:W-:Y:S05]  /*2f40*/  BSYNC B1 ;  /* 0x0000000000017941 */ /* 0x000fea0003800000 */
.L_x_68:
[----:B-----5:R-:W-:Y:S01]  /*2f50*/  FMUL R14, R25, R56 ;  /* 0x00000038190e7220 */ /* 0x020fe20000400000 */
[----:B------:R-:W-:Y:S01]  /*2f60*/  ISETP.GT.AND P0, PT, R3, 0x8, P0 ;  /* 0x000000080300780c */ /* 0x000fe20000704270 */
[----:B------:R-:W-:Y:S02]  /*2f70*/  BSSY B1, `(.L_x_70) ;  /* 0x0000005000017945 */ /* 0x000fe40003800000 */
[----:B------:R-:W-:-:S05]  /*2f80*/  FFMA R45, R45, R19, R14 ;  /* 0x000000132d2d7223 */ /* 0x000fca000000000e */
[----:B------:R0:W-:Y:S05]  /*2f90*/  @P2 STG.E desc[UR36][R10.64+0xa4], R45 ;  /* 0x0000a42d0a002986 */ /* 0x0001ea000c101924 */
[----:B------:R-:W-:Y:S05]  /*2fa0*/  @!P0 BRA `(.L_x_71) ;  /* 0x0000000000048947 */ /* 0x000fea0003800000 */
[----:B------:R0:W5:Y:S02]  /*2fb0*/  LDG.E.LTC128B R25, desc[UR36][R8.64+0xa0] ;  /* 0x0000a02408197981 */ /* 0x000164000c1e1920 */
.L_x_71:
[----:B------:R-:W-:Y:S05]  /*2fc0*/  BSYNC B1 ;  /* 0x0000000000017941 */ /* 0x000fea0003800000 */
.L_x_70:
        /* <DEDUP_REMOVED lines=8> */
.L_x_73:
[----:B------:R-:W-:Y:S05]  /*3050*/  BSYNC B1 ;  /* 0x0000000000017941 */ /* 0x000fea0003800000 */
.L_x_72:
        /* <DEDUP_REMOVED lines=8> */
.L_x_75:
[----:B------:R-:W-:Y:S05]  /*30e0*/  BSYNC B1 ;  /* 0x0000000000017941 */ /* 0x000fea0003800000 */
.L_x_74:
[----:B--2--5:R-:W-:Y:S01]  /*30f0*/  FMUL R7, R25, R56 ;  /* 0x0000003819077220 */ /* 0x024fe20000400000 */
[----:B------:R-:W-:Y:S01]  /*3100*/  ISETP.GT.AND P1, PT, R3, RZ, P0 ;  /* 0x000000ff0300720c */ /* 0x000fe20000724270 */
[----:B------:R-:W-:Y:S02]  /*3110*/  BSSY B1, `(.L_x_76) ;  /* 0x0000005000017945 */ /* 0x000fe40003800000 */
[----:B------:R-:W-:-:S05]  /*3120*/  FFMA R7, R48, R19, R7 ;  /* 0x0000001330077223 */ /* 0x000fca0000000007 */
[----:B------:R2:W-:Y:S05]  /*3130*/  @P3 STG.E desc[UR36][R10.64+0xc0], R7 ;  /* 0x0000c0070a003986 */ /* 0x0005ea000c101924 */
[----:B------:R-:W-:Y:S05]  /*3140*/  @!P1 BRA `(.L_x_77) ;  /* 0x0000000000049947 */ /* 0x000fea0003800000 */
[----:B------:R0:W5:Y:S02]  /*3150*/  LDG.E.LTC128B R25, desc[UR36][R4.64+0xc4] ;  /* 0x0000c42404197981 */ /* 0x000164000c1e1920 */
.L_x_77:
[----:B------:R-:W-:Y:S05]  /*3160*/  BSYNC B1 ;  /* 0x0000000000017941 */ /* 0x000fea0003800000 */
.L_x_76:
[----:B-----5:R-:W-:Y:S01]  /*3170*/  FMUL R14, R25, R56 ;  /* 0x00000038190e7220 */ /* 0x020fe20000400000 */
[----:B------:R-:W-:Y:S01]  /*3180*/  ISETP.GT.AND P2, PT, R3, 0x8, P2 ;  /* 0x000000080300780c */ /* 0x000fe20001744270 */
[----:B------:R-:W-:Y:S02]  /*3190*/  BSSY B1, `(.L_x_78) ;  /* 0x0000005000017945 */ /* 0x000fe40003800000 */
[----:B------:R-:W-:-:S05]  /*31a0*/  FFMA R49, R49, R19, R14 ;  /* 0x0000001331317223 */ /* 0x000fca000000000e */
[----:B------:R0:W-:Y:S05]  /*31b0*/  @P1 STG.E desc[UR36][R10.64+0xc4], R49 ;  /* 0x0000c4310a001986 */ /* 0x0001ea000c101924 */
[----:B------:R-:W-:Y:S05]  /*31c0*/  @!P2 BRA `(.L_x_79) ;  /* 0x000000000004a947 */ /* 0x000fea0003800000 */
[----:B------:R0:W5:Y:S02]  /*31d0*/  LDG.E.LTC128B R25, desc[UR36][R8.64+0xc0] ;  /* 0x0000c02408197981 */ /* 0x000164000c1e1920 */
.L_x_79:
[----:B------:R-:W-:Y:S05]  /*31e0*/  BSYNC B1 ;  /* 0x0000000000017941 */ /* 0x000fea0003800000 */
.L_x_78:
        /* <DEDUP_REMOVED lines=8> */
.L_x_81:
[----:B------:R-:W-:Y:S05]  /*3270*/  BSYNC B1 ;  /* 0x0000000000017941 */ /* 0x000fea0003800000 */
.L_x_80:
[----:B-----5:R-:W-:Y:S01]  /*3280*/  FMUL R14, R25, R56 ;  /* 0x00000038190e7220 */ /* 0x020fe20000400000 */
[----:B------:R-:W-:Y:S01]  /*3290*/  ISETP.GT.AND P2, PT, R6, 0x39, PT ;  /* 0x000000390600780c */ /* 0x000fe20003f44270 */
[----:B------:R-:W-:Y:S01]  /*32a0*/  @P0 IMAD.MOV.U32 R6, RZ, RZ, R12 ;  /* 0x000000ffff060224 */ /* 0x000fe200078e000c */
[----:B------:R-:W-:Y:S01]  /*32b0*/  ISETP.GT.AND P3, PT, R3, RZ, P1 ;  /* 0x000000ff0300720c */ /* 0x000fe20000f64270 */
[----:B------:R-:W-:Y:S01]  /*32c0*/  FFMA R51, R51, R19, R14 ;  /* 0x0000001333337223 */ /* 0x000fe2000000000e */
[----:B--2---:R-:W-:Y:S01]  /*32d0*/  @P0 IMAD.MOV.U32 R7, RZ, RZ, R13 ;  /* 0x000000ffff070224 */ /* 0x004fe200078e000d */
[----:B------:R-:W-:Y:S04]  /*32e0*/  BSSY B1, `(.L_x_82) ;  /* 0x0000004000017945 */ /* 0x000fe80003800000 */
[----:B------:R2:W-:Y:S06]  /*32f0*/  @P0 STG.E desc[UR36][R6.64+0xc4], R51 ;  /* 0x0000c43306000986 */ /* 0x0005ec000c101924 */
[----:B------:R-:W-:Y:S05]  /*3300*/  @!P3 BRA `(.L_x_83) ;  /* 0x000000000004b947 */ /* 0x000fea0003800000 */
[----:B------:R0:W5:Y:S02]  /*3310*/  LDG.E.LTC128B R25, desc[UR36][R4.64+0xe0] ;  /* 0x0000e02404197981 */ /* 0x000164000c1e1920 */
.L_x_83:
[----:B------:R-:W-:Y:S05]  /*3320*/  BSYNC B1 ;  /* 0x0000000000017941 */ /* 0x000fea0003800000 */
.L_x_82:
[----:B--2--5:R-:W-:Y:S01]  /*3330*/  FMUL R7, R25, R56 ;  /* 0x0000003819077220 */ /* 0x024fe20000400000 */
[----:B------:R-:W-:Y:S01]  /*3340*/  @P3 IMAD.MOV.U32 R6, RZ, RZ, R10 ;  /* 0x000000ffff063224 */ /* 0x000fe200078e000a */
[----:B------:R-:W-:Y:S01]  /*3350*/  ISETP.GT.AND P0, PT, R3, RZ, P2 ;  /* 0x000000ff0300720c */ /* 0x000fe20001704270 */
[----:B------:R-:W-:Y:S01]  /*3360*/  BSSY B1, `(.L_x_84) ;  /* 0x0000006000017945 */ /* 0x000fe20003800000 */
[----:B------:R-:W-:Y:S01]  /*3370*/  FFMA R15, R52, R19, R7 ;  /* 0x00000013340f7223 */ /* 0x000fe20000000007 */
[----:B------:R-:W-:-:S05]  /*3380*/  @P3 IMAD.MOV.U32 R7, RZ, RZ, R11 ;  /* 0x000000ffff073224 */ /* 0x000fca00078e000b */
[----:B------:R2:W-:Y:S05]  /*3390*/  @P3 STG.E desc[UR36][R6.64+0xe0], R15 ;  /* 0x0000e00f06003986 */ /* 0x0005ea000c101924 */
[----:B------:R-:W-:Y:S05]  /*33a0*/  @!P0 BRA `(.L_x_85) ;  /* 0x0000000000048947 */ /* 0x000fea0003800000 */
[----:B------:R0:W5:Y:S02]  /*33b0*/  LDG.E.LTC128B R25, desc[UR36][R4.64+0xe4] ;  /* 0x0000e42404197981 */ /* 0x000164000c1e1920 */
.L_x_85:
[----:B------:R-:W-:Y:S05]  /*33c0*/  BSYNC B1 ;  /* 0x0000000000017941 */ /* 0x000fea0003800000 */
.L_x_84:
[----:B01--45:R-:W-:Y:S01]  /*33d0*/  FMUL R4, R25, R56 ;  /* 0x0000003819047220 */ /* 0x033fe20000400000 */
[----:B------:R-:W-:Y:S01]  /*33e0*/  ISETP.GT.AND P1, PT, R3, 0x8, P1 ;  /* 0x000000080300780c */ /* 0x000fe20000f24270 */
[----:B------:R-:W-:Y:S02]  /*33f0*/  BSSY B1, `(.L_x_86) ;  /* 0x0000005000017945 */ /* 0x000fe40003800000 */
[----:B------:R-:W-:-:S05]  /*3400*/  FFMA R53, R53, R19, R4 ;  /* 0x0000001335357223 */ /* 0x000fca0000000004 */
[----:B------:R0:W-:Y:S05]  /*3410*/  @P0 STG.E desc[UR36][R10.64+0xe4], R53 ;  /* 0x0000e4350a000986 */ /* 0x0001ea000c101924 */
[----:B------:R-:W-:Y:S05]  /*3420*/  @!P1 BRA `(.L_x_87) ;  /* 0x0000000000049947 */ /* 0x000fea0003800000 */
[----:B------:R1:W5:Y:S02]  /*3430*/  LDG.E.LTC128B R25, desc[UR36][R8.64+0xe0] ;  /* 0x0000e02408197981 */ /* 0x000364000c1e1920 */
.L_x_87:
[----:B------:R-:W-:Y:S05]  /*3440*/  BSYNC B1 ;  /* 0x0000000000017941 */ /* 0x000fea0003800000 */
.L_x_86:
[----:B-----5:R-:W-:Y:S01]  /*3450*/  FMUL R5, R25, R56 ;  /* 0x0000003819057220 */ /* 0x020fe20000400000 */
[----:B------:R-:W-:Y:S01]  /*3460*/  @P1 IMAD.MOV.U32 R4, RZ, RZ, R12 ;  /* 0x000000ffff041224 */ /* 0x000fe200078e000c */
[----:B------:R-:W-:Y:S01]  /*3470*/  ISETP.GT.AND P2, PT, R3, 0x8, P2 ;  /* 0x000000080300780c */ /* 0x000fe20001744270 */
[----:B------:R-:W-:Y:S01]  /*3480*/  BSSY B1, `(.L_x_88) ;  /* 0x0000006000017945 */ /* 0x000fe20003800000 */
[----:B--2---:R-:W-:Y:S01]  /*3490*/  FFMA R7, R54, R19, R5 ;  /* 0x0000001336077223 */ /* 0x004fe20000000005 */
[----:B------:R-:W-:-:S05]  /*34a0*/  @P1 IMAD.MOV.U32 R5, RZ, RZ, R13 ;  /* 0x000000ffff051224 */ /* 0x000fca00078e000d */
[----:B------:R2:W-:Y:S05]  /*34b0*/  @P1 STG.E desc[UR36][R4.64+0xe0], R7 ;  /* 0x0000e00704001986 */ /* 0x0005ea000c101924 */
[----:B------:R-:W-:Y:S05]  /*34c0*/  @!P2 BRA `(.L_x_89) ;  /* 0x000000000004a947 */ /* 0x000fea0003800000 */
[----:B------:R4:W5:Y:S02]  /*34d0*/  LDG.E.LTC128B R25, desc[UR36][R8.64+0xe4] ;  /* 0x0000e42408197981 */ /* 0x000964000c1e1920 */
.L_x_89:
[----:B------:R-:W-:Y:S05]  /*34e0*/  BSYNC B1 ;  /* 0x0000000000017941 */ /* 0x000fea0003800000 */
.L_x_88:
[----:B--2--5:R-:W-:-:S04]  /*34f0*/  FMUL R4, R25, R56 ;  /* 0x0000003819047220 */ /* 0x024fc80000400000 */
[----:B------:R-:W-:Y:S01]  /*3500*/  FFMA R55, R55, R19, R4 ;  /* 0x0000001337377223 */ /* 0x000fe20000000004 */
[----:B------:R-:W-:Y:S06]  /*3510*/  @!P2 BRA `(.L_x_90) ;  /* 0x0000000400f0a947 */ /* 0x000fec0003800000 */
[----:B------:R2:W-:Y:S01]  /*3520*/  STG.E desc[UR36][R12.64+0xe4], R55 ;  /* 0x0000e4370c007986 */ /* 0x0005e2000c101924 */
[----:B------:R-:W-:Y:S05]  /*3530*/  BRA `(.L_x_90) ;  /* 0x0000000400e87947 */ /* 0x000fea0003800000 */
.L_x_29:
[----:B------:R-:W-:Y:S01]  /*3540*/  ISETP.GT.AND P0, PT, R6, 0x1, PT ;  /* 0x000000010600780c */ /* 0x000fe20003f04270 */
[----:B------:R-:W-:Y:S01]  /*3550*/  ULDC.64 UR4, c[0x0][0x5c0] ;  /* 0x0001700000047ab9 */ /* 0x000fe20000000a00 */
[-C--:B------:R-:W-:Y:S01]  /*3560*/  FMUL R7, R24, R19.reuse ;  /* 0x0000001318077220 */ /* 0x080fe20000400000 */
[C---:B------:R-:W-:Y:S01]  /*3570*/  LEA R4, P4, R70.reuse, UR4, 0x2 ;  /* 0x0000000446047c11 */ /* 0x040fe2000f8810ff */
[-C--:B------:R-:W-:Y:S01]  /*3580*/  FMUL R25, R25, R19.reuse ;  /* 0x0000001319197220 */ /* 0x080fe20000400000 */
[----:B------:R-:W-:Y:S01]  /*3590*/  ISETP.GT.AND P2, PT, R3, RZ, P0 ;  /* 0x000000ff0300720c */ /* 0x000fe20000744270 */
[-C--:B------:R-:W-:Y:S01]  /*35a0*/  FMUL R27, R27, R19.reuse ;  /* 0x000000131b1b7220 */ /* 0x080fe20000400000 */
[----:B------:R-:W-:Y:S01]  /*35b0*/  LEA.HI.X R5, R70, UR5, R79, 0x2, P4 ;  /* 0x0000000546057c11 */ /* 0x000fe2000a0f144f */
[-C--:B------:R-:W-:Y:S01]  /*35c0*/  FMUL R11, R28, R19.reuse ;  /* 0x000000131c0b7220 */ /* 0x080fe20000400000 */
[----:B------:R-:W-:Y:S01]  /*35d0*/  ISETP.GT.AND P3, PT, R3, 0x8, P3 ;  /* 0x000000080300780c */ /* 0x000fe20001f64270 */
[-C--:B------:R-:W-:Y:S01]  /*35e0*/  FMUL R29, R29, R19.reuse ;  /* 0x000000131d1d7220 */ /* 0x080fe20000400000 */
[----:B------:R-:W-:Y:S01]  /*35f0*/  ISETP.GT.AND P0, PT, R3, 0x8, P0 ;  /* 0x000000080300780c */ /* 0x000fe20000704270 */
[----:B------:R0:W-:Y:S01]  /*3600*/  @P1 STG.E desc[UR36][R4.64], R7 ;  /* 0x0000000704001986 */ /* 0x0001e2000c101924 */
[C---:B------:R-:W-:Y:S01]  /*3610*/  ISETP.GT.AND P5, PT, R6.reuse, 0x8, PT ;  /* 0x000000080600780c */ /* 0x040fe20003fa4270 */
[-C--:B------:R-:W-:Y:S01]  /*3620*/  FMUL R31, R31, R19.reuse ;  /* 0x000000131f1f7220 */ /* 0x080fe20000400000 */
[----:B------:R-:W-:Y:S01]  /*3630*/  SHF.L.U64.HI R9, R57, 0x2, R58 ;  /* 0x0000000239097819 */ /* 0x000fe2000001023a */
[-C--:B------:R-:W-:Y:S01]  /*3640*/  FMUL R33, R33, R19.reuse ;  /* 0x0000001321217220 */ /* 0x080fe20000400000 */
[----:B------:R-:W-:Y:S01]  /*3650*/  LEA R8, P1, R57, R4, 0x2 ;  /* 0x0000000439087211 */ /* 0x000fe200078210ff */
[----:B------:R-:W-:Y:S01]  /*3660*/  @P2 STG.E desc[UR36][R4.64+0x4], R25 ;  /* 0x0000041904002986 */ /* 0x000fe2000c101924 */
[----:B------:R-:W-:Y:S01]  /*3670*/  ISETP.GT.AND P4, PT, R6, 0x9, PT ;  /* 0x000000090600780c */ /* 0x000fe20003f84270 */
[-C--:B------:R-:W-:Y:S01]  /*3680*/  FMUL R35, R35, R19.reuse ;  /* 0x0000001323237220 */ /* 0x080fe20000400000 */
[----:B------:R-:W-:Y:S01]  /*3690*/  ISETP.GT.AND P2, PT, R3, RZ, P5 ;  /* 0x000000ff0300720c */ /* 0x000fe20002f44270 */
[----:B------:R-:W-:Y:S01]  /*36a0*/  IMAD.X R9, R9, 0x1, R5, P1 ;  /* 0x0000000109097824 */ /* 0x000fe200008e0605 */
[C---:B------:R-:W-:Y:S01]  /*36b0*/  ISETP.GT.AND P1, PT, R3.reuse, RZ, P4 ;  /* 0x000000ff0300720c */ /* 0x040fe20002724270 */
[-C--:B0-----:R-:W-:Y:S01]  /*36c0*/  FMUL R7, R26, R19.reuse ;  /* 0x000000131a077220 */ /* 0x081fe20000400000 */
[----:B------:R-:W-:Y:S01]  /*36d0*/  ISETP.GT.AND P4, PT, R3, 0x8, P4 ;  /* 0x000000080300780c */ /* 0x000fe20002784270 */
[-C--:B------:R-:W-:Y:S01]  /*36e0*/  FMUL R37, R37, R19.reuse ;  /* 0x0000001325257220 */ /* 0x080fe20000400000 */
[-C--:B------:R-:W-:Y:S01]  /*36f0*/  FMUL R39, R39, R19.reuse ;  /* 0x0000001327277220 */ /* 0x080fe20000400000 */
[-C--:B------:R-:W-:Y:S01]  /*3700*/  FMUL R41, R41, R19.reuse ;  /* 0x0000001329297220 */ /* 0x080fe20000400000 */
[----:B------:R0:W-:Y:S01]  /*3710*/  @P3 STG.E desc[UR36][R8.64], R7 ;  /* 0x0000000708003986 */ /* 0x0001e2000c101924 */
[C---:B------:R-:W-:Y:S01]  /*3720*/  ISETP.GT.AND P3, PT, R6.reuse, 0x11, PT ;  /* 0x000000110600780c */ /* 0x040fe20003f64270 */
[-C--:B------:R-:W-:Y:S01]  /*3730*/  FMUL R43, R43, R19.reuse ;  /* 0x000000132b2b7220 */ /* 0x080fe20000400000 */
[-C--:B------:R-:W-:Y:S01]  /*3740*/  FMUL R45, R45, R19.reuse ;  /* 0x000000132d2d7220 */ /* 0x080fe20000400000 */
[----:B------:R-:W-:Y:S01]  /*3750*/  @P0 STG.E desc[UR36][R8.64+0x4], R27 ;  /* 0x0000041b08000986 */ /* 0x000fe2000c101924 */
[----:B------:R-:W-:Y:S01]  /*3760*/  ISETP.GT.AND P0, PT, R3, 0x8, P5 ;  /* 0x000000080300780c */ /* 0x000fe20002f04270 */
[-C--:B------:R-:W-:Y:S01]  /*3770*/  FMUL R47, R47, R19.reuse ;  /* 0x000000132f2f7220 */ /* 0x080fe20000400000 */
[----:B------:R-:W-:Y:S01]  /*3780*/  ISETP.GT.AND P5, PT, R6, 0x10, PT ;  /* 0x000000100600780c */ /* 0x000fe20003fa4270 */
[----:B------:R1:W-:Y:S01]  /*3790*/  @P2 STG.E desc[UR36][R4.64+0x20], R11 ;  /* 0x0000200b04002986 */ /* 0x0003e2000c101924 */
[-C--:B------:R-:W-:Y:S01]  /*37a0*/  FMUL R49, R49, R19.reuse ;  /* 0x0000001331317220 */ /* 0x080fe20000400000 */
[-C--:B------:R-:W-:Y:S01]  /*37b0*/  FMUL R51, R51, R19.reuse ;  /* 0x0000001333337220 */ /* 0x080fe20000400000 */
[C---:B------:R-:W-:Y:S01]  /*37c0*/  ISETP.GT.AND P2, PT, R3.reuse, RZ, P5 ;  /* 0x000000ff0300720c */ /* 0x040fe20002f44270 */
[----:B------:R-:W-:Y:S01]  /*37d0*/  @P1 STG.E desc[UR36][R4.64+0x24], R29 ;  /* 0x0000241d04001986 */ /* 0x000fe2000c101924 */
[-C--:B0-----:R-:W-:Y:S01]  /*37e0*/  FMUL R7, R30, R19.reuse ;  /* 0x000000131e077220 */ /* 0x081fe20000400000 */
[----:B------:R-:W-:Y:S01]  /*37f0*/  ISETP.GT.AND P1, PT, R3, RZ, P3 ;  /* 0x000000ff0300720c */ /* 0x000fe20001f24270 */
[-C--:B------:R-:W-:Y:S01]  /*3800*/  FMUL R53, R53, R19.reuse ;  /* 0x0000001335357220 */ /* 0x080fe20000400000 */
[C---:B------:R-:W-:Y:S01]  /*3810*/  ISETP.GT.AND P3, PT, R3.reuse, 0x8, P3 ;  /* 0x000000080300780c */ /* 0x040fe20001f64270 */
[-C--:B------:R-:W-:Y:S01]  /*3820*/  FMUL R13, R54, R19.reuse ;  /* 0x00000013360d7220 */ /* 0x080fe20000400000 */
[----:B------:R0:W-:Y:S01]  /*3830*/  @P0 STG.E desc[UR36][R8.64+0x20], R7 ;  /* 0x0000200708000986 */ /* 0x0001e2000c101924 */
[----:B------:R-:W-:Y:S01]  /*3840*/  ISETP.GT.AND P0, PT, R3, 0x8, P5 ;  /* 0x000000080300780c */ /* 0x000fe20002f04270 */
[-C--:B-1----:R-:W-:Y:S01]  /*3850*/  FMUL R11, R32, R19.reuse ;  /* 0x00000013200b7220 */ /* 0x082fe20000400000 */
[C---:B------:R-:W-:Y:S01]  /*3860*/  ISETP.GT.AND P5, PT, R6.reuse, 0x18, PT ;  /* 0x000000180600780c */ /* 0x040fe20003fa4270 */
[----:B------:R-:W-:Y:S01]  /*3870*/  @P4 STG.E desc[UR36][R8.64+0x24], R31 ;  /* 0x0000241f08004986 */ /* 0x000fe2000c101924 */
[----:B------:R-:W-:Y:S01]  /*3880*/  ISETP.GT.AND P4, PT, R6, 0x19, PT ;  /* 0x000000190600780c */ /* 0x000fe20003f84270 */
[----:B------:R-:W-:-:S02]  /*3890*/  FMUL R55, R55, R19 ;  /* 0x0000001337377220 */ /* 0x000fc40000400000 */
[----:B------:R1:W-:Y:S01]  /*38a0*/  @P2 STG.E desc[UR36][R4.64+0x40], R11 ;  /* 0x0000400b04002986 */ /* 0x0003e2000c101924 */
[----:B------:R-:W-:-:S03]  /*38b0*/  ISETP.GT.AND P2, PT, R3, RZ, P5 ;  /* 0x000000ff0300720c */ /* 0x000fc60002f44270 */
[----:B------:R-:W-:Y:S01]  /*38c0*/  @P1 STG.E desc[UR36][R4.64+0x44], R33 ;  /* 0x0000442104001986 */ /* 0x000fe2000c101924 */
[C---:B------:R-:W-:Y:S01]  /*38d0*/  ISETP.GT.AND P1, PT, R3.reuse, RZ, P4 ;  /* 0x000000ff0300720c */ /* 0x040fe20002724270 */
[----:B0-----:R-:W-:Y:S01]  /*38e0*/  FMUL R7, R34, R19 ;  /* 0x0000001322077220 */ /* 0x001fe20000400000 */
[----:B------:R-:W-:-:S04]  /*38f0*/  ISETP.GT.AND P4, PT, R3, 0x8, P4 ;  /* 0x000000080300780c */ /* 0x000fc80002784270 */
[----:B------:R0:W-:Y:S01]  /*3900*/  @P0 STG.E desc[UR36][R8.64+0x40], R7 ;  /* 0x0000400708000986 */ /* 0x0001e2000c101924 */
[----:B-1----:R-:W-:Y:S01]  /*3910*/  FMUL R11, R36, R19 ;  /* 0x00000013240b7220 */ /* 0x002fe20000400000 */
[----:B------:R-:W-:Y:S02]  /*3920*/  ISETP.GT.AND P0, PT, R3, 0x8, P5 ;  /* 0x000000080300780c */ /* 0x000fe40002f04270 */
[----:B------:R-:W-:Y:S01]  /*3930*/  @P3 STG.E desc[UR36][R8.64+0x44], R35 ;  /* 0x0000442308003986 */ /* 0x000fe2000c101924 */
[----:B------:R-:W-:-:S03]  /*3940*/  ISETP.GT.AND P5, PT, R6, 0x20, PT ;  /* 0x000000200600780c */ /* 0x000fc60003fa4270 */
[----:B------:R1:W-:Y:S01]  /*3950*/  @P2 STG.E desc[UR36][R4.64+0x60], R11 ;  /* 0x0000600b04002986 */ /* 0x0003e2000c101924 */
[----:B------:R-:W-:Y:S02]  /*3960*/  ISETP.GT.AND P2, PT, R6, 0x21, PT ;  /* 0x000000210600780c */ /* 0x000fe40003f44270 */
[C---:B------:R-:W-:Y:S01]  /*3970*/  ISETP.GT.AND P3, PT, R3.reuse, RZ, P5 ;  /* 0x000000ff0300720c */ /* 0x040fe20002f64270 */
[----:B------:R-:W-:Y:S01]  /*3980*/  @P1 STG.E desc[UR36][R4.64+0x64], R37 ;  /* 0x0000642504001986 */ /* 0x000fe2000c101924 */
[C---:B------:R-:W-:Y:S01]  /*3990*/  ISETP.GT.AND P1, PT, R3.reuse, RZ, P2 ;  /* 0x000000ff0300720c */ /* 0x040fe20001724270 */
[----:B0-----:R-:W-:Y:S01]  /*39a0*/  FMUL R7, R38, R19 ;  /* 0x0000001326077220 */ /* 0x001fe20000400000 */
[----:B------:R-:W-:-:S04]  /*39b0*/  ISETP.GT.AND P2, PT, R3, 0x8, P2 ;  /* 0x000000080300780c */ /* 0x000fc80001744270 */
[----:B------:R0:W-:Y:S01]  /*39c0*/  @P0 STG.E desc[UR36][R8.64+0x60], R7 ;  /* 0x0000600708000986 */ /* 0x0001e2000c101924 */
[----:B-1----:R-:W-:Y:S01]  /*39d0*/  FMUL R11, R40, R19 ;  /* 0x00000013280b7220 */ /* 0x002fe20000400000 */
[----:B------:R-:W-:Y:S02]  /*39e0*/  ISETP.GT.AND P0, PT, R3, 0x8, P5 ;  /* 0x000000080300780c */ /* 0x000fe40002f04270 */
[----:B------:R-:W-:Y:S04]  /*39f0*/  @P4 STG.E desc[UR36][R8.64+0x64], R39 ;  /* 0x0000642708004986 */ /* 0x000fe8000c101924 */
[----:B------:R1:W-:Y:S01]  /*3a00*/  @P3 STG.E desc[UR36][R4.64+0x80], R11 ;  /* 0x0000800b04003986 */ /* 0x0003e2000c101924 */
[----:B------:R-:W-:-:S03]  /*3a10*/  ISETP.GT.AND P3, PT, R6, 0x28, PT ;  /* 0x000000280600780c */ /* 0x000fc60003f64270 */
[----:B------:R-:W-:Y:S01]  /*3a20*/  @P1 STG.E desc[UR36][R4.64+0x84], R41 ;  /* 0x0000842904001986 */ /* 0x000fe2000c101924 */
[----:B------:R-:W-:Y:S01]  /*3a30*/  ISETP.GT.AND P1, PT, R6, 0x29, PT ;  /* 0x000000290600780c */ /* 0x000fe20003f24270 */
[-C--:B0-----:R-:W-:Y:S01]  /*3a40*/  FMUL R7, R42, R19.reuse ;  /* 0x000000132a077220 */ /* 0x081fe20000400000 */
[C---:B------:R-:W-:Y:S02]  /*3a50*/  ISETP.GT.AND P5, PT, R3.reuse, RZ, P3 ;  /* 0x000000ff0300720c */ /* 0x040fe40001fa4270 */
[C---:B------:R-:W-:Y:S02]  /*3a60*/  ISETP.GT.AND P4, PT, R3.reuse, RZ, P1 ;  /* 0x000000ff0300720c */ /* 0x040fe40000f84270 */
[----:B------:R0:W-:Y:S01]  /*3a70*/  @P0 STG.E desc[UR36][R8.64+0x80], R7 ;  /* 0x0000800708000986 */ /* 0x0001e2000c101924 */
[----:B-1----:R-:W-:Y:S01]  /*3a80*/  FMUL R11, R44, R19 ;  /* 0x000000132c0b7220 */ /* 0x002fe20000400000 */
[----:B------:R-:W-:Y:S02]  /*3a90*/  ISETP.GT.AND P3, PT, R3, 0x8, P3 ;  /* 0x000000080300780c */ /* 0x000fe40001f64270 */
[----:B------:R-:W-:Y:S01]  /*3aa0*/  @P2 STG.E desc[UR36][R8.64+0x84], R43 ;  /* 0x0000842b08002986 */ /* 0x000fe2000c101924 */
[----:B------:R-:W-:-:S02]  /*3ab0*/  ISETP.GT.AND P0, PT, R6, 0x30, PT ;  /* 0x000000300600780c */ /* 0x000fc40003f04270 */
[C---:B------:R-:W-:Y:S02]  /*3ac0*/  ISETP.GT.AND P1, PT, R3.reuse, 0x8, P1 ;  /* 0x000000080300780c */ /* 0x040fe40000f24270 */
[----:B------:R-:W-:Y:S01]  /*3ad0*/  ISETP.GT.AND P2, PT, R6, 0x31, PT ;  /* 0x000000310600780c */ /* 0x000fe20003f44270 */
[----:B------:R1:W-:Y:S01]  /*3ae0*/  @P5 STG.E desc[UR36][R4.64+0xa0], R11 ;  /* 0x0000a00b04005986 */ /* 0x0003e2000c101924 */
[C---:B------:R-:W-:Y:S01]  /*3af0*/  ISETP.GT.AND P5, PT, R3.reuse, RZ, P0 ;  /* 0x000000ff0300720c */ /* 0x040fe200007a4270 */
[-C--:B0-----:R-:W-:Y:S01]  /*3b00*/  FMUL R7, R46, R19.reuse ;  /* 0x000000132e077220 */ /* 0x081fe20000400000 */
[C---:B------:R-:W-:Y:S01]  /*3b10*/  ISETP.GT.AND P0, PT, R3.reuse, 0x8, P0 ;  /* 0x000000080300780c */ /* 0x040fe20000704270 */
[----:B------:R-:W-:Y:S01]  /*3b20*/  @P4 STG.E desc[UR36][R4.64+0xa4], R45 ;  /* 0x0000a42d04004986 */ /* 0x000fe2000c101924 */
[C---:B------:R-:W-:Y:S02]  /*3b30*/  ISETP.GT.AND P4, PT, R3.reuse, RZ, P2 ;  /* 0x000000ff0300720c */ /* 0x040fe40001784270 */
[----:B------:R-:W-:Y:S01]  /*3b40*/  ISETP.GT.AND P2, PT, R3, 0x8, P2 ;  /* 0x000000080300780c */ /* 0x000fe20001744270 */
[----:B------:R0:W-:Y:S01]  /*3b50*/  @P3 STG.E desc[UR36][R8.64+0xa0], R7 ;  /* 0x0000a00708003986 */ /* 0x0001e2000c101924 */
[----:B------:R-:W-:Y:S01]  /*3b60*/  ISETP.GT.AND P3, PT, R6, 0x39, PT ;  /* 0x000000390600780c */ /* 0x000fe20003f64270 */
[----:B-1----:R-:W-:-:S02]  /*3b70*/  FMUL R11, R48, R19 ;  /* 0x00000013300b7220 */ /* 0x002fc40000400000 */
[----:B------:R-:W-:Y:S01]  /*3b80*/  @P1 STG.E desc[UR36][R8.64+0xa4], R47 ;  /* 0x0000a42f08001986 */ /* 0x000fe2000c101924 */
[----:B------:R-:W-:-:S03]  /*3b90*/  ISETP.GT.AND P1, PT, R6, 0x38, PT ;  /* 0x000000380600780c */ /* 0x000fc60003f24270 */
[----:B------:R-:W-:Y:S01]  /*3ba0*/  @P0 IMAD.MOV.U32 R6, RZ, RZ, R8 ;  /* 0x000000ffff060224 */ /* 0x000fe200078e0008 */
[----:B------:R1:W-:Y:S01]  /*3bb0*/  @P5 STG.E desc[UR36][R4.64+0xc0], R11 ;  /* 0x0000c00b04005986 */ /* 0x0003e2000c101924 */
[C---:B------:R-:W-:Y:S02]  /*3bc0*/  ISETP.GT.AND P5, PT, R3.reuse, RZ, P3 ;  /* 0x000000ff0300720c */ /* 0x040fe40001fa4270 */
[C---:B------:R-:W-:Y:S01]  /*3bd0*/  ISETP.GT.AND P3, PT, R3.reuse, 0x8, P3 ;  /* 0x000000080300780c */ /* 0x040fe20001f64270 */
[----:B------:R-:W-:Y:S01]  /*3be0*/  @P4 STG.E desc[UR36][R4.64+0xc4], R49 ;  /* 0x0000c43104004986 */ /* 0x000fe2000c101924 */
[C---:B------:R-:W-:Y:S01]  /*3bf0*/  ISETP.GT.AND P4, PT, R3.reuse, RZ, P1 ;  /* 0x000000ff0300720c */ /* 0x040fe20000f84270 */
[----:B0-----:R-:W-:Y:S01]  /*3c00*/  @P0 IMAD.MOV.U32 R7, RZ, RZ, R9 ;  /* 0x000000ffff070224 */ /* 0x001fe200078e0009 */
[----:B------:R-:W-:Y:S01]  /*3c10*/  ISETP.GT.AND P1, PT, R3, 0x8, P1 ;  /* 0x000000080300780c */ /* 0x000fe20000f24270 */
[-C--:B------:R-:W-:Y:S01]  /*3c20*/  FMUL R3, R50, R19.reuse ;  /* 0x0000001332037220 */ /* 0x080fe20000400000 */
[----:B-1----:R-:W-:-:S04]  /*3c30*/  FMUL R11, R52, R19 ;  /* 0x00000013340b7220 */ /* 0x002fc80000400000 */
[----:B------:R0:W-:Y:S02]  /*3c40*/  @P0 STG.E desc[UR36][R6.64+0xc0], R3 ;  /* 0x0000c00306000986 */ /* 0x0001e4000c101924 */
[----:B0-----:R-:W-:Y:S02]  /*3c50*/  @P2 IMAD.MOV.U32 R6, RZ, RZ, R8 ;  /* 0x000000ffff062224 */ /* 0x001fe400078e0008 */
[----:B------:R-:W-:-:S05]  /*3c60*/  @P2 IMAD.MOV.U32 R7, RZ, RZ, R9 ;  /* 0x000000ffff072224 */ /* 0x000fca00078e0009 */
[----:B------:R-:W-:Y:S04]  /*3c70*/  @P2 STG.E desc[UR36][R6.64+0xc4], R51 ;  /* 0x0000c43306002986 */ /* 0x000fe8000c101924 */
[----:B------:R-:W-:Y:S04]  /*3c80*/  @P4 STG.E desc[UR36][R4.64+0xe0], R11 ;  /* 0x0000e00b04004986 */ /* 0x000fe8000c101924 */
[----:B------:R0:W-:Y:S02]  /*3c90*/  @P5 STG.E desc[UR36][R4.64+0xe4], R53 ;  /* 0x0000e43504005986 */ /* 0x0001e4000c101924 */
[----:B0-----:R-:W-:-:S02]  /*3ca0*/  @P1 IMAD.MOV.U32 R4, RZ, RZ, R8 ;  /* 0x000000ffff041224 */ /* 0x001fc400078e0008 */
[----:B------:R-:W-:-:S05]  /*3cb0*/  @P1 IMAD.MOV.U32 R5, RZ, RZ, R9 ;  /* 0x000000ffff051224 */ /* 0x000fca00078e0009 */
[----:B------:R0:W-:Y:S04]  /*3cc0*/  @P1 STG.E desc[UR36][R4.64+0xe0], R13 ;  /* 0x0000e00d04001986 */ /* 0x0001e8000c101924 */
[----:B------:R0:W-:Y:S02]  /*3cd0*/  @P3 STG.E desc[UR36][R8.64+0xe4], R55 ;  /* 0x0000e43708003986 */ /* 0x0001e4000c101924 */
.L_x_90:
[----:B------:R-:W-:Y:S05]  /*3ce0*/  BSYNC B0 ;  /* 0x0000000000007941 */ /* 0x000fea0003800000 */
.L_x_28:
[----:B------:R-:W-:Y:S01]  /*3cf0*/  IADD3 R16, P0, R16, UR38, RZ ;  /* 0x0000002610107c10 */ /* 0x000fe2000ff1e0ff */
[----:B------:R-:W-:Y:S01]  /*3d00*/  ULDC.64 UR4, c[0x0][0x650] ;  /* 0x0001940000047ab9 */ /* 0x000fe20000000a00 */
[----:B------:R-:W-:Y:S01]  /*3d10*/  PRMT R3, RZ, 0x7610, R3 ;  /* 0x00007610ff037816 */ /* 0x000fe20000000003 */
[----:B------:R-:W-:Y:S01]  /*3d20*/  IMAD.MOV.U32 R68, RZ, RZ, -0x1 ;  /* 0xffffffffff447424 */ /* 0x000fe200078e00ff */
[----:B------:R-:W-:Y:S01]  /*3d30*/  IADD3.X R17, R17, UR41, RZ, P0, !PT ;  /* 0x0000002911117c10 */ /* 0x000fe200087fe4ff */
[----:B------:R-:W-:Y:S01]  /*3d40*/  IMAD.MOV.U32 R67, RZ, RZ, -0x1 ;  /* 0xffffffffff437424 */ /* 0x000fe200078e00ff */
[----:B------:R-:W-:-:S04]  /*3d50*/  ISETP.GE.U32.AND P0, PT, R16, UR4, PT ;  /* 0x0000000410007c0c */ /* 0x000fc8000bf06070 */
[----:B------:R-:W-:-:S13]  /*3d60*/  ISETP.GE.U32.AND.EX P0, PT, R17, UR5, PT, P0 ;  /* 0x0000000511007c0c */ /* 0x000fda000bf06100 */
[----:B------:R-:W-:Y:S05]  /*3d70*/  @P0 BRA `(.L_x_91) ;  /* 0x00000004004c0947 */ /* 0x000fea0003800000 */
[----:B0-----:R-:W0:Y:S01]  /*3d80*/  LDC.64 R10, c[0x0][0x628] ;  /* 0x00018a00ff0a7b82 */ /* 0x001e220000000a00 */
[----:B--23--:R-:W2:Y:S01]  /*3d90*/  S2R R12, SR_CTAID.X ;  /* 0x00000000000c7919 */ /* 0x00cea20000002500 */
[----:B-1--4-:R-:W-:Y:S02]  /*3da0*/  IMAD.MOV.U32 R8, RZ, RZ, R16 ;  /* 0x000000ffff087224 */ /* 0x012fe400078e0010 */
[----:B------:R-:W-:Y:S01]  /*3db0*/  IMAD.MOV.U32 R9, RZ, RZ, R17 ;  /* 0x000000ffff097224 */ /* 0x000fe200078e0011 */
[----:B------:R-:W1:Y:S03]  /*3dc0*/  S2R R20, SR_CTAID.Y ;  /* 0x0000000000147919 */ /* 0x000e660000002600 */
[----:B------:R-:W3:Y:S08]  /*3dd0*/  LDC R0, c[0x0][0x630] ;  /* 0x00018c00ff007b82 */ /* 0x000ef00000000800 */
[----:B------:R-:W4:Y:S01]  /*3de0*/  LDC.64 R14, c[0x0][0x620] ;  /* 0x00018800ff0e7b82 */ /* 0x000f220000000a00 */
[----:B0-----:R-:W-:-:S04]  /*3df0*/  ISETP.NE.U32.AND P0, PT, R10, RZ, PT ;  /* 0x000000ff0a00720c */ /* 0x001fc80003f05070 */
[----:B------:R-:W-:-:S13]  /*3e00*/  ISETP.NE.AND.EX P0, PT, R11, RZ, PT, P0 ;  /* 0x000000ff0b00720c */ /* 0x000fda0003f05300 */
[----:B-1234-:R-:W-:Y:S05]  /*3e10*/  @!P0 BRA `(.L_x_92) ;  /* 0x0000000000288947 */ /* 0x01efea0003800000 */
        /* <DEDUP_REMOVED lines=10> */
.L_x_92:
[-CC-:B------:R-:W-:Y:S01]  /*3ec0*/  SHF.R.U64 R67, R8, R0.reuse, R9.reuse ;  /* 0x0000000008437219 */ /* 0x180fe20000001209 */
[----:B------:R-:W0:Y:S01]  /*3ed0*/  LDC.64 R26, c[0x0][0x640] ;  /* 0x00019000ff1a7b82 */ /* 0x000e220000000a00 */
[----:B------:R-:W-:Y:S01]  /*3ee0*/  SHF.R.U32.HI R0, RZ, R0, R9 ;  /* 0x00000000ff007219 */ /* 0x000fe20000011609 */
[----:B------:R-:W-:Y:S01]  /*3ef0*/  ULDC UR4, c[0x0][0x150] ;  /* 0x0000540000047ab9 */ /* 0x000fe20000000800 */
[----:B------:R-:W-:Y:S02]  /*3f00*/  IADD3 R3, P0, RZ, -R67, RZ ;  /* 0x80000043ff037210 */ /* 0x000fe40007f1e0ff */
[----:B------:R-:W-:-:S03]  /*3f10*/  I2FP.F32.U32 R7, R12 ;  /* 0x0000000c00077245 */ /* 0x000fc60000201000 */
[----:B------:R-:W1:Y:S01]  /*3f20*/  LDC R6, c[0x0][0x618] ;  /* 0x00018600ff067b82 */ /* 0x000e620000000800 */
[----:B------:R-:W-:Y:S02]  /*3f30*/  IMAD.X R5, RZ, RZ, ~R0, P0 ;  /* 0x000000ffff057224 */ /* 0x000fe400000e0e00 */
[----:B------:R-:W-:Y:S01]  /*3f40*/  FMUL R7, R7, UR4 ;  /* 0x0000000407077c20 */ /* 0x000fe20008400000 */
[----:B------:R-:W-:Y:S01]  /*3f50*/  ULDC UR4, c[0x0][0x154] ;  /* 0x0000550000047ab9 */ /* 0x000fe20000000800 */
[-C--:B------:R-:W-:Y:S02]  /*3f60*/  IMAD R0, R5, R14.reuse, RZ ;  /* 0x0000000e05007224 */ /* 0x080fe400078e02ff */
[C---:B------:R-:W-:Y:S01]  /*3f70*/  IMAD.WIDE.U32 R4, R3.reuse, R14, R16 ;  /* 0x0000000e03047225 */ /* 0x040fe200078e0010 */
[----:B------:R-:W2:Y:S01]  /*3f80*/  LDC R8, c[0x0][0x608] ;  /* 0x00018200ff087b82 */ /* 0x000ea20000000800 */
[----:B------:R-:W3:Y:S02]  /*3f90*/  F2I.U32.TRUNC.NTZ R7, R7 ;  /* 0x0000000700077305 */ /* 0x000ee4000020f000 */
[----:B------:R-:W-:Y:S01]  /*3fa0*/  IMAD R3, R3, R15, R0 ;  /* 0x0000000f03037224 */ /* 0x000fe200078e0200 */
[----:B------:R-:W-:-:S03]  /*3fb0*/  I2FP.F32.U32 R0, R20 ;  /* 0x0000001400007245 */ /* 0x000fc60000201000 */
[----:B------:R-:W-:Y:S01]  /*3fc0*/  IMAD.IADD R3, R5, 0x1, R3 ;  /* 0x0000000105037824 */ /* 0x000fe200078e0203 */
[----:B------:R-:W4:Y:S01]  /*3fd0*/  LDC R11, c[0x0][0x658] ;  /* 0x00019600ff0b7b82 */ /* 0x000f220000000800 */
[----:B0-----:R-:W-:-:S04]  /*3fe0*/  ISETP.NE.U32.AND P0, PT, R26, RZ, PT ;  /* 0x000000ff1a00720c */ /* 0x001fc80003f05070 */
[----:B------:R-:W-:-:S03]  /*3ff0*/  ISETP.NE.AND.EX P0, PT, R27, RZ, PT, P0 ;  /* 0x000000ff1b00720c */ /* 0x000fc60003f05300 */
[----:B------:R-:W0:Y:S01]  /*4000*/  LDC R9, c[0x0][0x144] ;  /* 0x00005100ff097b82 */ /* 0x000e220000000800 */
[-C--:B-1----:R-:W-:Y:S01]  /*4010*/  SHF.R.U64 R10, R4, R6.reuse, R3 ;  /* 0x00000006040a7219 */ /* 0x082fe20000001203 */
[----:B---3--:R-:W-:Y:S01]  /*4020*/  IMAD.MOV R7, RZ, RZ, -R7 ;  /* 0x000000ffff077224 */ /* 0x008fe200078e0a07 */
[----:B------:R-:W-:Y:S01]  /*4030*/  SHF.R.U32.HI R3, RZ, R6, R3 ;  /* 0x00000006ff037219 */ /* 0x000fe20000011603 */
[----:B------:R-:W-:-:S04]  /*4040*/  FMUL R6, R0, UR4 ;  /* 0x0000000400067c20 */ /* 0x000fc80008400000 */
[----:B------:R-:W1:Y:S01]  /*4050*/  LDC R21, c[0x0][0x148] ;  /* 0x00005200ff157b82 */ /* 0x000e620000000800 */
[----:B------:R3:W0:Y:S01]  /*4060*/  F2I.U32.TRUNC.NTZ R14, R6 ;  /* 0x00000006000e7305 */ /* 0x000622000020f000 */
[-CC-:B--2---:R-:W-:Y:S02]  /*4070*/  SHF.R.U64 R13, R10, R8.reuse, R3.reuse ;  /* 0x000000080a0d7219 */ /* 0x184fe40000001203 */
[----:B------:R-:W-:-:S04]  /*4080*/  SHF.R.U32.HI R0, RZ, R8, R3 ;  /* 0x00000008ff007219 */ /* 0x000fc80000011603 */
[----:B------:R-:W2:Y:S01]  /*4090*/  LDC R24, c[0x0][0x648] ;  /* 0x00019200ff187b82 */ /* 0x000ea20000000800 */
[-CC-:B----4-:R-:W-:Y:S02]  /*40a0*/  SHF.R.U64 R15, R13, R11.reuse, R0.reuse ;  /* 0x0000000b0d0f7219 */ /* 0x190fe40000001200 */
[----:B------:R-:W-:-:S03]  /*40b0*/  SHF.R.U32.HI R5, RZ, R11, R0 ;  /* 0x0000000bff057219 */ /* 0x000fc60000011600 */
[----:B------:R-:W-:Y:S02]  /*40c0*/  IMAD.MOV.U32 R4, RZ, RZ, R15 ;  /* 0x000000ffff047224 */ /* 0x000fe400078e000f */
[----:B------:R-:W4:Y:S01]  /*40d0*/  LDC R28, c[0x0][0x638] ;  /* 0x00018e00ff1c7b82 */ /* 0x000f220000000800 */
[----:B0-----:R-:W-:-:S07]  /*40e0*/  IMAD R25, R9, R7, R12 ;  /* 0x0000000709197224 */ /* 0x001fce00078e020c */
[----:B------:R-:W0:Y:S08]  /*40f0*/  LDC R29, c[0x0][0x610] ;  /* 0x00018400ff1d7b82 */ /* 0x000e300000000800 */
[----:B------:R-:W0:Y:S01]  /*4100*/  LDC R30, c[0x0][0x600] ;  /* 0x00018000ff1e7b82 */ /* 0x000e220000000800 */
[----:B-123--:R-:W-:Y:S05]  /*4110*/  @!P0 BRA `(.L_x_93) ;  /* 0x0000000000288947 */ /* 0x00efea0003800000 */
        /* <DEDUP_REMOVED lines=10> */
.L_x_93:
[----:B------:R-:W-:Y:S01]  /*41c0*/  ISETP.NE.AND P0, PT, R2, 0x1, PT ;  /* 0x000000010200780c */ /* 0x000fe20003f05270 */
[----:B------:R-:W-:Y:S01]  /*41d0*/  IMAD.MOV R14, RZ, RZ, -R14 ;  /* 0x000000ffff0e7224 */ /* 0x000fe200078e0a0e */
[----:B------:R-:W-:Y:S02]  /*41e0*/  SHF.R.U64 R3, R4, R24, R5 ;  /* 0x0000001804037219 */ /* 0x000fe40000001205 */
[----:B------:R-:W-:Y:S02]  /*41f0*/  LOP3.LUT R0, R13, R64, RZ, 0xc0, !PT ;  /* 0x000000400d007212 */ /* 0x000fe400078ec0ff */
[----:B------:R-:W-:Y:S01]  /*4200*/  LOP3.LUT R10, R10, R63, RZ, 0xc0, !PT ;  /* 0x0000003f0a0a7212 */ /* 0x000fe200078ec0ff */
[----:B------:R-:W-:Y:S02]  /*4210*/  IMAD.MOV R4, RZ, RZ, -R3 ;  /* 0x000000ffff047224 */ /* 0x000fe400078e0a03 */
[----:B------:R-:W-:Y:S02]  /*4220*/  IMAD R0, R59, R3, R0 ;  /* 0x000000033b007224 */ /* 0x000fe400078e0200 */
[----:B----4-:R-:W-:-:S02]  /*4230*/  IMAD R3, R4, R28, R15 ;  /* 0x0000001c04037224 */ /* 0x010fc400078e020f */
[----:B------:R-:W-:Y:S02]  /*4240*/  @P0 IMAD R25, R21, R14, R20 ;  /* 0x0000000e15190224 */ /* 0x000fe400078e0214 */
[----:B0-----:R-:W-:Y:S02]  /*4250*/  IMAD R5, R3, R30, R10 ;  /* 0x0000001e03057224 */ /* 0x001fe400078e020a */
[----:B------:R-:W-:Y:S02]  /*4260*/  IMAD R0, R0, R29, R25 ;  /* 0x0000001d00007224 */ /* 0x000fe400078e0219 */
[----:B------:R-:W-:-:S03]  /*4270*/  IMAD.MOV.U32 R4, RZ, RZ, 0x1 ;  /* 0x00000001ff047424 */ /* 0x000fc600078e00ff */
[----:B------:R-:W-:Y:S02]  /*4280*/  SEL R68, R5, R0, !P0 ;  /* 0x0000000005447207 */ /* 0x000fe40004000000 */
[----:B------:R-:W-:Y:S02]  /*4290*/  PRMT R3, R4, 0x7610, R3 ;  /* 0x0000761004037816 */ /* 0x000fe40000000003 */
[----:B------:R-:W-:-:S07]  /*42a0*/  SEL R0, R0, R5, !P0 ;  /* 0x0000000500007207 */ /* 0x000fce0004000000 */
.L_x_91:
[----:B------:R-:W-:Y:S01]  /*42b0*/  UIADD3 UR42, UR43, UR42, URZ ;  /* 0x0000002a2b2a7290 */ /* 0x000fe2000fffe03f */
[----:B------:R-:W-:Y:S01]  /*42c0*/  LOP3.LUT P0, RZ, R3, 0xff, RZ, 0xc0, !PT ;  /* 0x000000ff03ff7812 */ /* 0x000fe2000780c0ff */
[----:B------:R-:W-:Y:S02]  /*42d0*/  IMAD.MOV.U32 R69, RZ, RZ, R0 ;  /* 0x000000ffff457224 */ /* 0x000fe400078e0000 */
[----:B------:R-:W-:Y:S02]  /*42e0*/  USHF.R.U32.HI UR4, URZ, 0x2, UR42 ;  /* 0x000000023f047899 */ /* 0x000fe4000801162a */
[----:B------:R-:W-:Y:S02]  /*42f0*/  UISETP.GT.U32.AND UP1, UPT, UR42, 0x3, UPT ;  /* 0x000000032a00788c */ /* 0x000fe4000bf24070 */
[----:B------:R-:W-:Y:S02]  /*4300*/  ULOP3.LUT UR4, UR4, 0x1, URZ, 0xc0, !UPT ;  /* 0x0000000104047892 */ /* 0x000fe4000f8ec03f */
[----:B------:R-:W-:-:S02]  /*4310*/  UISETP.LT.U32.AND UP1, UPT, UR43, 0x4, UP1 ;  /* 0x000000042b00788c */ /* 0x000fc40008f21070 */
[----:B------:R-:W-:Y:S02]  /*4320*/  UISETP.NE.U32.AND UP0, UPT, UR4, 0x1, UPT ;  /* 0x000000010400788c */ /* 0x000fe4000bf05070 */
[----:B------:R-:W-:Y:S02]  /*4330*/  USEL UR5, URZ, 0x1, !UP1 ;  /* 0x000000013f057887 */ /* 0x000fe4000c800000 */
[----:B------:R-:W-:Y:S02]  /*4340*/  UISETP.GT.U32.AND UP0, UPT, UR43, 0x3, !UP0 ;  /* 0x000000032b00788c */ /* 0x000fe4000c704070 */
[----:B------:R-:W-:Y:S02]  /*4350*/  ULOP3.LUT UR42, UR42, 0x3, URZ, 0xc0, !UPT ;  /* 0x000000032a2a7892 */ /* 0x000fe4000f8ec03f */
[----:B------:R-:W-:-:S04]  /*4360*/  USEL UR4, URZ, 0x1, !UP0 ;  /* 0x000000013f047887 */ /* 0x000fc8000c000000 */
[----:B------:R-:W-:Y:S01]  /*4370*/  ULOP3.LUT UR40, UR4, UR40, UR5, 0x96, !UPT ;  /* 0x0000002804287292 */ /* 0x000fe2000f8e9605 */
[----:B------:R-:W-:Y:S11]  /*4380*/  @P0 BRA `(.L_x_94) ;  /* 0xffffffcc008c0947 */ /* 0x000ff6000383ffff */
[----:B------:R-:W-:Y:S05]  /*4390*/  EXIT ;  /* 0x000000000000794d */ /* 0x000fea0003800000 */
.L_x_3:
        /* <DEDUP_REMOVED lines=26> */
.L_x_96:
[--C-:B------:R-:W-:Y:S01]  /*4540*/  SHF.R.U64 R14, R12, R20, R13.reuse ;  /* 0x000000140c0e7219 */ /* 0x100fe2000000120d */
[----:B------:R-:W0:Y:S01]  /*4550*/  LDC R24, c[0x0][0x618] ;  /* 0x00018600ff187b82 */ /* 0x000e220000000800 */
[----:B------:R-:W-:Y:S01]  /*4560*/  I2FP.F32.U32 R8, R6 ;  /* 0x0000000600087245 */ /* 0x000fe20000201000 */
[----:B------:R-:W-:Y:S01]  /*4570*/  ULDC UR4, c[0x0][0x150] ;  /* 0x0000540000047ab9 */ /* 0x000fe20000000800 */
[----:B------:R-:W-:Y:S02]  /*4580*/  SHF.R.U32.HI R7, RZ, R20, R13 ;  /* 0x00000014ff077219 */ /* 0x000fe4000001160d */
[----:B------:R-:W-:Y:S01]  /*4590*/  IADD3 R11, P0, RZ, -R14, RZ ;  /* 0x8000000eff0b7210 */ /* 0x000fe20007f1e0ff */
[----:B------:R-:W-:Y:S01]  /*45a0*/  FMUL R13, R8, UR4 ;  /* 0x00000004080d7c20 */ /* 0x000fe20008400000 */
[----:B------:R-:W-:Y:S01]  /*45b0*/  ULDC UR4, c[0x0][0x154] ;  /* 0x0000550000047ab9 */ /* 0x000fe20000000800 */
[----:B------:R-:W1:Y:S02]  /*45c0*/  LDC.64 R26, c[0x0][0x640] ;  /* 0x00019000ff1a7b82 */ /* 0x000e640000000a00 */
[----:B------:R-:W-:-:S02]  /*45d0*/  IMAD.X R7, RZ, RZ, ~R7, P0 ;  /* 0x000000ffff077224 */ /* 0x000fc400000e0e07 */
[----:B------:R-:W2:Y:S01]  /*45e0*/  F2I.U32.TRUNC.NTZ R13, R13 ;  /* 0x0000000d000d7305 */ /* 0x000ea2000020f000 */
[----:B------:R-:W-:-:S03]  /*45f0*/  IMAD.WIDE.U32 R8, R11, R22, R16 ;  /* 0x000000160b087225 */ /* 0x000fc600078e0010 */
[----:B------:R-:W3:Y:S01]  /*4600*/  LDC R15, c[0x0][0x144] ;  /* 0x00005100ff0f7b82 */ /* 0x000ee20000000800 */
[----:B------:R-:W-:-:S04]  /*4610*/  IMAD R10, R7, R22, RZ ;  /* 0x00000016070a7224 */ /* 0x000fc800078e02ff */
[----:B------:R-:W-:Y:S02]  /*4620*/  IMAD R7, R11, R23, R10 ;  /* 0x000000170b077224 */ /* 0x000fe400078e020a */
[----:B------:R-:W-:Y:S01]  /*4630*/  IMAD.MOV.U32 R10, RZ, RZ, -0x1 ;  /* 0xffffffffff0a7424 */ /* 0x000fe200078e00ff */
[----:B------:R-:W4:Y:S01]  /*4640*/  LDC R20, c[0x0][0x608] ;  /* 0x00018200ff147b82 */ /* 0x000f220000000800 */
[----:B------:R-:W-:Y:S01]  /*4650*/  IMAD.IADD R7, R9, 0x1, R7 ;  /* 0x0000000109077824 */ /* 0x000fe200078e0207 */
[----:B------:R-:W-:-:S04]  /*4660*/  I2FP.F32.U32 R9, R3 ;  /* 0x0000000300097245 */ /* 0x000fc80000201000 */
[-C--:B0-----:R-:W-:Y:S01]  /*4670*/  SHF.R.U64 R12, R8, R24.reuse, R7 ;  /* 0x00000018080c7219 */ /* 0x081fe20000001207 */
[----:B--2---:R-:W-:Y:S01]  /*4680*/  IMAD.MOV R8, RZ, RZ, -R13 ;  /* 0x000000ffff087224 */ /* 0x004fe200078e0a0d */
[----:B------:R-:W0:Y:S01]  /*4690*/  LDC R11, c[0x0][0x658] ;  /* 0x00019600ff0b7b82 */ /* 0x000e220000000800 */
[----:B-1----:R-:W-:Y:S01]  /*46a0*/  ISETP.NE.U32.AND P0, PT, R26, RZ, PT ;  /* 0x000000ff1a00720c */ /* 0x002fe20003f05070 */
[----:B------:R-:W-:Y:S01]  /*46b0*/  FMUL R9, R9, UR4 ;  /* 0x0000000409097c20 */ /* 0x000fe20008400000 */
[----:B------:R-:W-:Y:S02]  /*46c0*/  SHF.R.U32.HI R7, RZ, R24, R7 ;  /* 0x00000018ff077219 */ /* 0x000fe40000011607 */
[----:B------:R-:W-:-:S03]  /*46d0*/  ISETP.NE.AND.EX P0, PT, R27, RZ, PT, P0 ;  /* 0x000000ff1b00720c */ /* 0x000fc60003f05300 */
[----:B------:R-:W1:Y:S01]  /*46e0*/  LDC R22, c[0x0][0x148] ;  /* 0x00005200ff167b82 */ /* 0x000e620000000800 */
[----:B---3--:R-:W-:Y:S02]  /*46f0*/  IMAD R23, R15, R8, R6 ;  /* 0x000000080f177224 */ /* 0x008fe400078e0206 */
[----:B------:R-:W-:-:S05]  /*4700*/  IMAD.MOV.U32 R8, RZ, RZ, 0x1 ;  /* 0x00000001ff087424 */ /* 0x000fca00078e00ff */
[----:B------:R-:W2:Y:S01]  /*4710*/  LDC R21, c[0x0][0x600] ;  /* 0x00018000ff157b82 */ /* 0x000ea20000000800 */
[-CC-:B----4-:R-:W-:Y:S02]  /*4720*/  SHF.R.U64 R15, R12, R20.reuse, R7.reuse ;  /* 0x000000140c0f7219 */ /* 0x190fe40000001207 */
[----:B------:R-:W-:Y:S02]  /*4730*/  SHF.R.U32.HI R6, RZ, R20, R7 ;  /* 0x00000014ff067219 */ /* 0x000fe40000011607 */
[----:B------:R3:W4:Y:S03]  /*4740*/  F2I.U32.TRUNC.NTZ R20, R9 ;  /* 0x0000000900147305 */ /* 0x000726000020f000 */
[----:B------:R-:W1:Y:S01]  /*4750*/  LDC R25, c[0x0][0x648] ;  /* 0x00019200ff197b82 */ /* 0x000e620000000800 */
[-C--:B0-----:R-:W-:Y:S02]  /*4760*/  SHF.R.U64 R19, R15, R11.reuse, R6 ;  /* 0x0000000b0f137219 */ /* 0x081fe40000001206 */
[----:B------:R-:W-:-:S02]  /*4770*/  SHF.L.U32 R10, R10, R11, RZ ;  /* 0x0000000b0a0a7219 */ /* 0x000fc400000006ff */
[-C--:B------:R-:W-:Y:S01]  /*4780*/  SHF.R.U32.HI R7, RZ, R11.reuse, R6 ;  /* 0x0000000bff077219 */ /* 0x080fe20000011606 */
[----:B------:R-:W-:Y:S01]  /*4790*/  IMAD.MOV.U32 R6, RZ, RZ, R19 ;  /* 0x000000ffff067224 */ /* 0x000fe200078e0013 */
[----:B------:R-:W-:Y:S01]  /*47a0*/  SHF.L.U32 R24, R8, R11, RZ ;  /* 0x0000000b08187219 */ /* 0x000fe200000006ff */
[----:B------:R-:W0:Y:S01]  /*47b0*/  LDC R28, c[0x0][0x638] ;  /* 0x00018e00ff1c7b82 */ /* 0x000e220000000800 */
[----:B------:R-:W-:-:S07]  /*47c0*/  LOP3.LUT R30, RZ, R10, RZ, 0x33, !PT ;  /* 0x0000000aff1e7212 */ /* 0x000fce00078e33ff */
[----:B------:R-:W0:Y:S01]  /*47d0*/  LDC R29, c[0x0][0x610] ;  /* 0x00018400ff1d7b82 */ /* 0x000e220000000800 */
[----:B---34-:R-:W-:Y:S05]  /*47e0*/  @!P0 BRA `(.L_x_97) ;  /* 0x0000000000288947 */ /* 0x018fea0003800000 */
[----:B------:R-:W3:Y:S02]  /*47f0*/  LDC R6, c[0x0][0x64c] ;  /* 0x00019300ff067b82 */ /* 0x000ee40000000800 */
[----:B---3--:R-:W-:-:S05]  /*4800*/  IADD3 R11, P0, R19, R6, RZ ;  /* 0x00000006130b7210 */ /* 0x008fca0007f1e0ff */
        /* <DEDUP_REMOVED lines=8> */
.L_x_97:
[----:B------:R-:W-:Y:S01]  /*4890*/  ISETP.NE.AND P0, PT, R2, 0x1, PT ;  /* 0x000000010200780c */ /* 0x000fe20003f05270 */
[----:B--2---:R-:W-:Y:S01]  /*48a0*/  VIADD R9, R21, 0xffffffff ;  /* 0xffffffff15097836 */ /* 0x004fe20000000000 */
[----:B-1----:R-:W-:Y:S01]  /*48b0*/  SHF.R.U64 R7, R6, R25, R7 ;  /* 0x0000001906077219 */ /* 0x002fe20000001207 */
[----:B------:R-:W-:Y:S01]  /*48c0*/  IMAD.MOV R20, RZ, RZ, -R20 ;  /* 0x000000ffff147224 */ /* 0x000fe200078e0a14 */
[----:B------:R-:W-:Y:S02]  /*48d0*/  LOP3.LUT R6, R15, R30, RZ, 0xc0, !PT ;  /* 0x0000001e0f067212 */ /* 0x000fe400078ec0ff */
[----:B------:R-:W-:Y:S01]  /*48e0*/  LOP3.LUT R12, R12, R9, RZ, 0xc0, !PT ;  /* 0x000000090c0c7212 */ /* 0x000fe200078ec0ff */
[----:B------:R-:W-:Y:S02]  /*48f0*/  IMAD.MOV R8, RZ, RZ, -R7 ;  /* 0x000000ffff087224 */ /* 0x000fe400078e0a07 */
[----:B------:R-:W-:Y:S02]  /*4900*/  IMAD R6, R24, R7, R6 ;  /* 0x0000000718067224 */ /* 0x000fe400078e0206 */
[----:B------:R-:W-:-:S02]  /*4910*/  IMAD.MOV.U32 R9, RZ, RZ, 0x1 ;  /* 0x00000001ff097424 */ /* 0x000fc400078e00ff */
[----:B------:R-:W-:Y:S02]  /*4920*/  @P0 IMAD R23, R22, R20, R3 ;  /* 0x0000001416170224 */ /* 0x000fe400078e0203 */
[----:B0-----:R-:W-:Y:S02]  /*4930*/  IMAD R3, R8, R28, R19 ;  /* 0x0000001c08037224 */ /* 0x001fe400078e0213 */
[----:B------:R-:W-:Y:S02]  /*4940*/  IMAD R13, R6, R29, R23 ;  /* 0x0000001d060d7224 */ /* 0x000fe400078e0217 */
[----:B------:R-:W-:Y:S02]  /*4950*/  IMAD R6, R3, R21, R12 ;  /* 0x0000001503067224 */ /* 0x000fe400078e020c */
[----:B------:R-:W-:-:S03]  /*4960*/  IMAD.MOV.U32 R8, RZ, RZ, R14 ;  /* 0x000000ffff087224 */ /* 0x000fc600078e000e */
[----:B------:R-:W-:Y:S02]  /*4970*/  SEL R20, R6, R13, !P0 ;  /* 0x0000000d06147207 */ /* 0x000fe40004000000 */
[----:B------:R-:W-:-:S07]  /*4980*/  SEL R13, R13, R6, !P0 ;  /* 0x000000060d0d7207 */ /* 0x000fce0004000000 */
.L_x_95:
[----:B------:R-:W-:-:S08]  /*4990*/  NOP ;  /* 0x0000000000007918 */ /* 0x000fd00000000000 */
[----:B------:R-:W0:-:S00]  /*49a0*/  USETMAXREG.DEALLOC.CTAPOOL 0x28 ;  /* 0x00000028000079c8 */ /* 0x000e0000080e0500 */
[----:B0-----:R-:W-:-:S13]  /*49b0*/  ISETP.NE.AND P0, PT, R0, RZ, PT ;  /* 0x000000ff0000720c */ /* 0x001fda0003f05270 */
[----:B------:R-:W-:Y:S05]  /*49c0*/  @P0 EXIT ;  /* 0x000000000000094d */ /* 0x000fea0003800000 */
[----:B------:R-:W-:Y:S01]  /*49d0*/  LOP3.LUT P0, RZ, R9, 0xff, RZ, 0xc0, !PT ;  /* 0x000000ff09ff7812 */ /* 0x000fe2000780c0ff */
[----:B------:R-:W-:Y:S02]  /*49e0*/  IMAD.MOV.U32 R0, RZ, RZ, 0x1 ;  /* 0x00000001ff007424 */ /* 0x000fe400078e00ff */
[----:B------:R-:W-:-:S10]  /*49f0*/  IMAD.MOV.U32 R3, RZ, RZ, RZ ;  /* 0x000000ffff037224 */ /* 0x000fd400078e00ff */
[----:B------:R-:W-:Y:S05]  /*4a00*/  @!P0 BRA `(.L_x_98) ;  /* 0x0000000c004c8947 */ /* 0x000fea0003800000 */
[----:B------:R-:W0:Y:S01]  /*4a10*/  LDC R0, c[0x0][0x28c] ;  /* 0x0000a300ff007b82 */ /* 0x000e220000000800 */
[----:B------:R-:W-:Y:S01]  /*4a20*/  LOP3.LUT P0, RZ, R4, 0x1f, RZ, 0xc0, !PT ;  /* 0x0000001f04ff7812 */ /* 0x000fe2000780c0ff */
[----:B------:R-:W-:Y:S01]  /*4a30*/  ULDC UR5, c[0x0][0x658] ;  /* 0x0001960000057ab9 */ /* 0x000fe20000000800 */
[----:B------:R-:W-:Y:S01]  /*4a40*/  UMOV UR6, 0xffffffff ;  /* 0xffffffff00067882 */ /* 0x000fe20000000000 */
[----:B------:R-:W-:Y:S01]  /*4a50*/  BSSY B0, `(.L_x_98) ;  /* 0x00000ce000007945 */ /* 0x000fe20003800000 */
[----:B------:R-:W-:Y:S01]  /*4a60*/  USHF.L.U32 UR6, UR6, UR5, URZ ;  /* 0x0000000506067299 */ /* 0x000fe2000800063f */
[C---:B------:R-:W-:Y:S01]  /*4a70*/  ISETP.NE.AND P2, PT, R5.reuse, RZ, PT ;  /* 0x000000ff0500720c */ /* 0x040fe20003f45270 */
[----:B------:R-:W-:Y:S01]  /*4a80*/  IMAD.MOV.U32 R11, RZ, RZ, 0x1 ;  /* 0x00000001ff0b7424 */ /* 0x000fe200078e00ff */
[----:B------:R-:W-:Y:S01]  /*4a90*/  ISETP.NE.OR P0, PT, R5, RZ, !P0 ;  /* 0x000000ff0500720c */ /* 0x000fe20004705670 */
[----:B------:R-:W-:Y:S01]  /*4aa0*/  ULDC UR4, c[0x0][0x600] ;  /* 0x0001800000047ab9 */ /* 0x000fe20000000800 */
[----:B------:R-:W-:Y:S01]  /*4ab0*/  LOP3.LUT R19, R18, 0x2, RZ, 0xfc, !PT ;  /* 0x0000000212137812 */ /* 0x000fe200078efcff */
[----:B------:R-:W-:Y:S01]  /*4ac0*/  UMOV UR7, 0x1 ;  /* 0x0000000100077882 */ /* 0x000fe20000000000 */
[----:B------:R-:W-:-:S02]  /*4ad0*/  UIADD3 UR4, UR4, -0x1, URZ ;  /* 0xffffffff04047890 */ /* 0x000fc4000fffe03f */
[----:B------:R-:W-:Y:S02]  /*4ae0*/  USHF.L.U32 UR5, UR7, UR5, URZ ;  /* 0x0000000507057299 */ /* 0x000fe4000800063f */
[----:B------:R-:W-:Y:S01]  /*4af0*/  ULOP3.LUT UR13, URZ, UR6, URZ, 0x33, !UPT ;  /* 0x000000063f0d7292 */ /* 0x000fe2000f8e333f */
[----:B------:R-:W-:Y:S01]  /*4b00*/  ULDC.64 UR22, c[0x0][0x198] ;  /* 0x0000660000167ab9 */ /* 0x000fe20000000a00 */
[----:B0-----:R-:W-:-:S05]  /*4b10*/  VIADD R0, R0, 0x3f ;  /* 0x0000003f00007836 */ /* 0x001fca0000000000 */
[----:B------:R-:W-:-:S04]  /*4b20*/  SHF.R.S32.HI R3, RZ, 0x1f, R0 ;  /* 0x0000001fff037819 */ /* 0x000fc80000011400 */
[----:B------:R-:W-:Y:S01]  /*4b30*/  LEA.HI R3, R3, R0, RZ, 0x6 ;  /* 0x0000000003037211 */ /* 0x000fe200078f30ff */
[----:B------:R-:W-:-:S03]  /*4b40*/  IMAD.MOV.U32 R0, RZ, RZ, 0x1 ;  /* 0x00000001ff007424 */ /* 0x000fc600078e00ff */
[----:B------:R-:W-:Y:S01]  /*4b50*/  SHF.R.S32.HI R12, RZ, 0x6, R3 ;  /* 0x00000006ff0c7819 */ /* 0x000fe20000011403 */
[----:B------:R-:W-:-:S04]  /*4b60*/  IMAD.MOV.U32 R3, RZ, RZ, RZ ;  /* 0x000000ffff037224 */ /* 0x000fc800078e00ff */
[----:B------:R-:W-:-:S07]  /*4b70*/  VIADD R10, R12, 0x1 ;  /* 0x000000010c0a7836 */ /* 0x000fce0000000000 */
.L_x_110:
[----:B------:R-:W-:-:S03]  /*4b80*/  UMOV UR6, 0xffffffff ;  /* 0xffffffff00067882 */ /* 0x000fc60000000000 */
[----:B------:R-:W-:Y:S05]  /*4b90*/  BRA.DIV UR6, `(.L_x_99) ;  /* 0x0000000e06d47947 */ /* 0x000fea000b800000 */
[----:B------:R-:W-:-:S13]  /*4ba0*/  ELECT P6, URZ, PT ;  /* 0x00000000003f782f */ /* 0x000fda00038c0000 */
.L_x_121:
[----:B------:R-:W0:Y:S01]  /*4bb0*/  LDC R4, c[0x0][0x28c] ;  /* 0x0000a300ff047b82 */ /* 0x000e220000000800 */
[----:B------:R-:W-:Y:S01]  /*4bc0*/  BSSY B1, `(.L_x_100) ;  /* 0x0000043000017945 */ /* 0x000fe20003800000 */
[----:B0-----:R-:W-:-:S13]  /*4bd0*/  ISETP.LT.OR P6, PT, R4, 0x1, !P6 ;  /* 0x000000010400780c */ /* 0x001fda00077c1670 */
[----:B------:R-:W-:Y:S05]  /*4be0*/  @P6 BRA `(.L_x_101) ;  /* 0x0000000400006947 */ /* 0x000fea0003800000 */
[----:B------:R-:W-:Y:S02]  /*4bf0*/  IMAD.SHL.U32 R13, R13, 0x80, RZ ;  /* 0x000000800d0d7824 */ /* 0x000fe400078e00ff */
[----:B------:R-:W-:Y:S02]  /*4c00*/  IMAD.SHL.U32 R20, R20, 0x40, RZ ;  /* 0x0000004014147824 */ /* 0x000fe400078e00ff */
[----:B------:R-:W-:Y:S02]  /*4c10*/  IMAD.MOV.U32 R21, RZ, RZ, RZ ;  /* 0x000000ffff157224 */ /* 0x000fe400078e00ff */
[----:B------:R-:W-:Y:S02]  /*4c20*/  IMAD.MOV.U32 R4, RZ, RZ, R10 ;  /* 0x000000ffff047224 */ /* 0x000fe400078e000a */
[----:B------:R-:W-:Y:S02]  /*4c30*/  IMAD.MOV.U32 R5, RZ, RZ, R0 ;  /* 0x000000ffff057224 */ /* 0x000fe400078e0000 */
[----:B------:R-:W-:-:S07]  /*4c40*/  IMAD.MOV.U32 R6, RZ, RZ, R3 ;  /* 0x000000ffff067224 */ /* 0x000fce00078e0003 */
.L_x_105:
[----:B------:R-:W0:Y:S01]  /*4c50*/  S2R R14, SR_CgaCtaId ;  /* 0x00000000000e7919 */ /* 0x000e220000008800 */
[----:B------:R-:W-:Y:S01]  /*4c60*/  MOV R7, 0x400 ;  /* 0x0000040000077802 */ /* 0x000fe20000000f00 */
[----:B------:R-:W1:Y:S03]  /*4c70*/  @!P2 LDC R9, c[0x0][0x500] ;  /* 0x00014000ff09ab82 */ /* 0x000e660000000800 */
[----:B0-----:R-:W-:Y:S02]  /*4c80*/  LEA R15, R14, R7, 0x18 ;  /* 0x000000070e0f7211 */ /* 0x001fe400078ec0ff */
[----:B------:R-:W-:-:S03]  /*4c90*/  SHF.L.U32 R7, R5, 0x1f, RZ ;  /* 0x0000001f05077819 */ /* 0x000fc600000006ff */
[----:B------:R-:W-:-:S04]  /*4ca0*/  IMAD R14, R6, 0x8, R15 ;  /* 0x00000008060e7824 */ /* 0x000fc800078e020f */
[----:B------:R-:W0:Y:S02]  /*4cb0*/  SYNCS.PHASECHK.TRANS64.TRYWAIT P1, [R14+URZ+0x20], R7 ;  /* 0x000020070e0075a7 */ /* 0x000e24000802017f */
[----:B01----:R-:W-:Y:S05]  /*4cc0*/  @!P1 BRA `(.L_x_102) ;  /* 0x0000000c00a89947 */ /* 0x003fea0003800000 */
.L_x_122:
[----:B0-----:R-:W-:Y:S01]  /*4cd0*/  PRMT R7, R19, 0x9910, RZ ;  /* 0x0000991013077816 */ /* 0x001fe200000000ff */
[----:B------:R0:W-:Y:S03]  /*4ce0*/  @!P2 SYNCS.ARRIVE.TRANS64 RZ, [R14+URZ], R9 ;  /* 0x000000090effa9a7 */ /* 0x0001e6000800003f */
[----:B------:R-:W-:-:S13]  /*4cf0*/  ISETP.NE.AND P1, PT, R7, 0x2, PT ;  /* 0x000000020700780c */ /* 0x000fda0003f25270 */
[----:B0-----:R-:W-:Y:S05]  /*4d00*/  @P1 BRA `(.L_x_103) ;  /* 0x0000000000041947 */ /* 0x001fea0003800000 */
[----:B------:R-:W-:Y:S01]  /*4d10*/  BPT.TRAP 0x1 ;  /* 0x000000040000795c */ /* 0x000fe20000300000 */
.L_x_103:
[----:B------:R-:W-:Y:S05]  /*4d20*/  @P0 BRA `(.L_x_104) ;  /* 0x0000000000040947 */ /* 0x000fea0003800000 */
[----:B------:R-:W-:Y:S01]  /*4d30*/  BPT.TRAP 0x1 ;  /* 0x000000040000795c */ /* 0x000fe20000300000 */
.L_x_104:
[C-C-:B------:R-:W-:Y:S01]  /*4d40*/  IMAD R7, R6.reuse, 0x8000, R15.reuse ;  /* 0x0000800006077824 */ /* 0x140fe200078e020f */
[----:B------:R-:W-:Y:S01]  /*4d50*/  R2UR UR34, R21 ;  /* 0x00000000152272ca */ /* 0x000fe200000e0000 */
[----:B------:R-:W-:Y:S01]  /*4d60*/  IMAD R15, R6, 0x4000, R15 ;  /* 0x00004000060f7824 */ /* 0x000fe200078e020f */
[----:B------:R-:W-:Y:S01]  /*4d70*/  R2UR UR33, R14 ;  /* 0x000000000e2172ca */ /* 0x000fe200000e0000 */
[----:B------:R-:W-:Y:S01]  /*4d80*/  VIADD R4, R4, 0xffffffff ;  /* 0xffffffff04047836 */ /* 0x000fe20000000000 */
[----:B------:R-:W-:Y:S01]  /*4d90*/  R2UR UR24, R7 ;  /* 0x00000000071872ca */ /* 0x000fe200000e0000 */
[----:B------:R-:W-:Y:S01]  /*4da0*/  UIADD3 UR6, UP0, UR22, 0xf0, URZ ;  /* 0x000000f016067890 */ /* 0x000fe2000ff1e03f */
[----:B------:R-:W-:Y:S01]  /*4db0*/  R2UR UR8, R15 ;  /* 0x000000000f0872ca */ /* 0x000fe200000e0000 */
[----:B------:R-:W-:Y:S01]  /*4dc0*/  UIADD3 UR30, UP1, UR22, 0x1f0, URZ ;  /* 0x000001f0161e7890 */ /* 0x000fe2000ff3e03f */
[----:B------:R-:W-:Y:S01]  /*4dd0*/  R2UR UR36, R8 ;  /* 0x00000000082472ca */ /* 0x000fe200000e0000 */
[----:B------:R-:W-:Y:S01]  /*4de0*/  UIADD3.X UR7, URZ, UR23, URZ, UP0, !UPT ;  /* 0x000000173f077290 */ /* 0x000fe200087fe43f */
[----:B------:R-:W-:Y:S01]  /*4df0*/  R2UR UR35, R13 ;  /* 0x000000000d2372ca */ /* 0x000fe200000e0000 */
[----:B------:R-:W-:Y:S01]  /*4e00*/  UIADD3.X UR31, URZ, UR23, URZ, UP1, !UPT ;  /* 0x000000173f1f7290 */ /* 0x000fe20008ffe43f */
[----:B------:R-:W-:Y:S01]  /*4e10*/  R2UR UR19, R20 ;  /* 0x00000000141372ca */ /* 0x000fe200000e0000 */
[----:B------:R-:W-:Y:S01]  /*4e20*/  UIADD3 UR26, UR34, 0x20, URZ ;  /* 0x00000020221a7890 */ /* 0x000fe2000fffe03f */
[----:B------:R-:W-:Y:S01]  /*4e30*/  ISETP.GT.AND P3, PT, R4, 0x1, PT ;  /* 0x000000010400780c */ /* 0x000fe20003f64270 */
[----:B------:R-:W-:Y:S01]  /*4e40*/  VIADD R6, R6, 0x1 ;  /* 0x0000000106067836 */ /* 0x000fe20000000000 */
[----:B------:R-:W-:Y:S01]  /*4e50*/  UMOV UR14, 0x0 ;  /* 0x00000000000e7882 */ /* 0x000fe20000000000 */
[----:B------:R-:W-:Y:S01]  /*4e60*/  UIADD3 UR32, UR24, 0x100, URZ ;  /* 0x0000010018207890 */ /* 0x000fe2000fffe03f */
[----:B------:R-:W-:Y:S01]  /*4e70*/  VIADD R21, R21, 0x40 ;  /* 0x0000004015157836 */ /* 0x000fe20000000000 */
[----:B------:R-:W-:Y:S01]  /*4e80*/  UIADD3 UR24, UR24, 0x4100, URZ ;  /* 0x0000410018187890 */ /* 0x000fe2000fffe03f */
[----:B------:R-:W-:Y:S01]  /*4e90*/  ISETP.NE.AND P1, PT, R6, 0x4, PT ;  /* 0x000000040600780c */ /* 0x000fe20003f25270 */
[----:B------:R-:W-:-:S02]  /*4ea0*/  UIADD3 UR16, UR8, 0x20100, URZ ;  /* 0x0002010008107890 */ /* 0x000fc4000fffe03f */
[----:B------:R-:W-:Y:S01]  /*4eb0*/  UIADD3 UR8, UR8, 0x22100, URZ ;  /* 0x0002210008087890 */ /* 0x000fe2000fffe03f */
[----:B------:R-:W-:Y:S01]  /*4ec0*/  SEL R14, RZ, 0x1, P1 ;  /* 0x00000001ff0e7807 */ /* 0x000fe20000800000 */
[----:B------:R-:W-:Y:S01]  /*4ed0*/  UMOV UR15, 0x10000000 ;  /* 0x10000000000f7882 */ /* 0x000fe20000000000 */
[----:B------:R-:W-:Y:S01]  /*4ee0*/  UMOV UR25, UR33 ;  /* 0x0000002100197c82 */ /* 0x000fe20008000000 */
[----:B------:R-:W-:Y:S01]  /*4ef0*/  UMOV UR28, UR36 ;  /* 0x00000024001c7c82 */ /* 0x000fe20008000000 */
[----:B------:R-:W-:Y:S01]  /*4f00*/  UMOV UR27, UR35 ;  /* 0x00000023001b7c82 */ /* 0x000fe20008000000 */
[----:B------:R-:W-:Y:S01]  /*4f10*/  UMOV UR17, UR33 ;  /* 0x0000002100117c82 */ /* 0x000fe20008000000 */
[----:B------:R-:W-:Y:S01]  /*4f20*/  UMOV UR18, UR34 ;  /* 0x0000002200127c82 */ /* 0x000fe20008000000 */
[----:B------:R-:W-:Y:S01]  /*4f30*/  UMOV UR20, UR36 ;  /* 0x0000002400147c82 */ /* 0x000fe20008000000 */
[----:B------:R0:W-:Y:S01]  /*4f40*/  UTMALDG.3D [UR32], [UR6], desc[UR14] ;  /* 0x00000e20060075b4 */ /* 0x0001e20008011000 */
[----:B------:R-:W-:Y:S01]  /*4f50*/  UMOV UR9, UR33 ;  /* 0x0000002100097c82 */ /* 0x000fe20008000000 */
[----:B------:R-:W-:Y:S01]  /*4f60*/  UMOV UR11, UR19 ;  /* 0x00000013000b7c82 */ /* 0x000fe20008000000 */
[----:B------:R-:W-:Y:S01]  /*4f70*/  UMOV UR12, UR36 ;  /* 0x00000024000c7c82 */ /* 0x000fe20008000000 */
[----:B------:R-:W-:Y:S01]  /*4f80*/  UMOV UR10, UR26 ;  /* 0x0000001a000a7c82 */ /* 0x000fe20008000000 */
[----:B------:R-:W-:-:S02]  /*4f90*/  LOP3.LUT R5, R5, R14, RZ, 0x3c, !PT ;  /* 0x0000000e05057212 */ /* 0x000fc400078e3cff */
[----:B------:R-:W-:Y:S01]  /*4fa0*/  SEL R6, R6, RZ, P1 ;  /* 0x000000ff06067207 */ /* 0x000fe20000800000 */
[----:B------:R0:W-:Y:S01]  /*4fb0*/  UTMALDG.3D [UR24], [UR6], desc[UR14] ;  /* 0x00000e18060075b4 */ /* 0x0001e20008011000 */
[----:B------:R0:W-:Y:S01]  /*4fc0*/  UTMALDG.3D [UR16], [UR30], desc[UR14] ;  /* 0x00000e101e0075b4 */ /* 0x0001e20008011000 */
[----:B------:R0:W-:Y:S02]  /*4fd0*/  UTMALDG.3D [UR8], [UR30], desc[UR14] ;  /* 0x00000e081e0075b4 */ /* 0x0001e40008011000 */
[----:B0-----:R-:W-:Y:S05]  /*4fe0*/  @P3 BRA `(.L_x_105) ;  /* 0xfffffffc00183947 */ /* 0x001fea000383ffff */
.L_x_101:
[----:B------:R-:W-:Y:S05]  /*4ff0*/  BSYNC B1 ;  /* 0x0000000000017941 */ /* 0x000fea0003800000 */
.L_x_100:
[----:B------:R-:W-:Y:S01]  /*5000*/  LOP3.LUT P3, RZ, R11, 0xff, RZ, 0xc0, !PT ;  /* 0x000000ff0bff7812 */ /* 0x000fe2000786c0ff */
[----:B------:R-:W-:Y:S01]  /*5010*/  IMAD.IADD R3, R12, 0x1, R3 ;  /* 0x000000010c037824 */ /* 0x000fe200078e0203 */
[----:B------:R-:W-:Y:S01]  /*5020*/  IADD3 R16, P4, R16, UR38, RZ ;  /* 0x0000002610107c10 */ /* 0x000fe2000ff9e0ff */
[----:B------:R-:W-:Y:S01]  /*5030*/  ULDC.64 UR6, c[0x0][0x650] ;  /* 0x0001940000067ab9 */ /* 0x000fe20000000a00 */
[----:B------:R-:W-:Y:S01]  /*5040*/  BSSY B1, `(.L_x_106) ;  /* 0x000006c000017945 */ /* 0x000fe20003800000 */
[----:B------:R-:W-:Y:S01]  /*5050*/  IMAD.MOV.U32 R13, RZ, RZ, -0x1 ;  /* 0xffffffffff0d7424 */ /* 0x000fe200078e00ff */
[----:B------:R-:W-:Y:S01]  /*5060*/  ISETP.GT.U32.AND P1, PT, R3, 0x3, PT ;  /* 0x000000030300780c */ /* 0x000fe20003f24070 */
[----:B------:R-:W-:Y:S01]  /*5070*/  IMAD.MOV.U32 R20, RZ, RZ, -0x1 ;  /* 0xffffffffff147424 */ /* 0x000fe200078e00ff */
[----:B------:R-:W-:Y:S01]  /*5080*/  SHF.R.U32.HI R4, RZ, 0x2, R3 ;  /* 0x00000002ff047819 */ /* 0x000fe20000011603 */
[----:B------:R-:W-:Y:S01]  /*5090*/  IMAD.MOV.U32 R8, RZ, RZ, -0x1 ;  /* 0xffffffffff087424 */ /* 0x000fe200078e00ff */
[----:B------:R-:W-:-:S02]  /*50a0*/  ISETP.LT.U32.AND P1, PT, R12, 0x4, P1 ;  /* 0x000000040c00780c */ /* 0x000fc40000f21070 */
[----:B------:R-:W-:Y:S01]  /*50b0*/  IADD3.X R17, R17, UR41, RZ, P4, !PT ;  /* 0x0000002911117c10 */ /* 0x000fe2000a7fe4ff */
[----:B------:R-:W0:Y:S01]  /*50c0*/  @P3 S2R R6, SR_CgaCtaId ;  /* 0x0000000000063919 */ /* 0x000e220000008800 */
[----:B------:R-:W-:Y:S02]  /*50d0*/  @P3 MOV R5, 0x400 ;  /* 0x0000040000053802 */ /* 0x000fe40000000f00 */
[----:B------:R-:W-:Y:S02]  /*50e0*/  ISETP.GE.U32.AND P4, PT, R16, UR6, PT ;  /* 0x0000000610007c0c */ /* 0x000fe4000bf86070 */
[----:B------:R-:W-:Y:S02]  /*50f0*/  LOP3.LUT R4, R4, 0x1, RZ, 0xc0, !PT ;  /* 0x0000000104047812 */ /* 0x000fe400078ec0ff */
[----:B------:R-:W-:Y:S02]  /*5100*/  LOP3.LUT R3, R3, 0x3, RZ, 0xc0, !PT ;  /* 0x0000000303037812 */ /* 0x000fe400078ec0ff */
[----:B------:R-:W-:-:S02]  /*5110*/  PRMT R11, RZ, 0x7610, R11 ;  /* 0x00007610ff0b7816 */ /* 0x000fc4000000000b */
[----:B0-----:R-:W-:-:S04]  /*5120*/  @P3 LEA R5, R6, R5, 0x18 ;  /* 0x0000000506053211 */ /* 0x001fc800078ec0ff */
[----:B------:R0:W-:Y:S01]  /*5130*/  @P3 SYNCS.ARRIVE.TRANS64.A1T0 RZ, [R5+URZ+0x58], RZ ;  /* 0x000058ff05ff39a7 */ /* 0x0001e2000810003f */
[----:B------:R-:W-:-:S04]  /*5140*/  ISETP.NE.U32.AND P3, PT, R4, 0x1, PT ;  /* 0x000000010400780c */ /* 0x000fc80003f65070 */
[----:B------:R-:W-:Y:S02]  /*5150*/  ISETP.GT.U32.AND P3, PT, R12, 0x3, !P3 ;  /* 0x000000030c00780c */ /* 0x000fe40005f64070 */
[----:B0-----:R-:W-:Y:S02]  /*5160*/  SEL R5, RZ, 0x1, !P1 ;  /* 0x00000001ff057807 */ /* 0x001fe40004800000 */
[----:B------:R-:W-:Y:S02]  /*5170*/  ISETP.GE.U32.AND.EX P1, PT, R17, UR7, PT, P4 ;  /* 0x0000000711007c0c */ /* 0x000fe4000bf26140 */
[----:B------:R-:W-:-:S04]  /*5180*/  SEL R4, RZ, 0x1, !P3 ;  /* 0x00000001ff047807 */ /* 0x000fc80005800000 */
[----:B------:R-:W-:Y:S02]  /*5190*/  LOP3.LUT R0, R4, R0, R5, 0x96, !PT ;  /* 0x0000000004007212 */ /* 0x000fe400078e9605 */
[----:B------:R-:W-:-:S05]  /*51a0*/  PRMT R4, RZ, 0x7610, R4 ;  /* 0x00007610ff047816 */ /* 0x000fca0000000004 */
[----:B------:R-:W-:Y:S05]  /*51b0*/  @P1 BRA `(.L_x_107) ;  /* 0x0000000400501947 */ /* 0x000fea0003800000 */
[----:B------:R-:W-:Y:S01]  /*51c0*/  ULDC.64 UR6, c[0x0][0x628] ;  /* 0x00018a0000067ab9 */ /* 0x000fe20000000a00 */
[----:B------:R-:W0:Y:S01]  /*51d0*/  S2R R14, SR_CTAID.X ;  /* 0x00000000000e7919 */ /* 0x000e220000002500 */
[----:B------:R-:W-:Y:S01]  /*51e0*/  ISETP.NE.U32.AND P1, PT, RZ, UR6, PT ;  /* 0x00000006ff007c0c */ /* 0x000fe2000bf25070 */
[----:B------:R-:W-:Y:S01]  /*51f0*/  ULDC UR9, c[0x0][0x630] ;  /* 0x00018c0000097ab9 */ /* 0x000fe20000000800 */
[----:B------:R-:W-:Y:S01]  /*5200*/  IMAD.MOV.U32 R4, RZ, RZ, R16 ;  /* 0x000000ffff047224 */ /* 0x000fe200078e0010 */
[----:B------:R-:W1:Y:S01]  /*5210*/  S2R R13, SR_CTAID.Y ;  /* 0x00000000000d7919 */ /* 0x000e620000002600 */
[----:B------:R-:W-:Y:S01]  /*5220*/  ISETP.NE.AND.EX P1, PT, RZ, UR7, PT, P1 ;  /* 0x00000007ff007c0c */ /* 0x000fe2000bf25310 */
[----:B------:R-:W-:-:S12]  /*5230*/  IMAD.MOV.U32 R5, RZ, RZ, R17 ;  /* 0x000000ffff057224 */ /* 0x000fd800078e0011 */
[----:B------:R-:W-:Y:S05]  /*5240*/  @!P1 BRA `(.L_x_108) ;  /* 0x0000000000289947 */ /* 0x000fea0003800000 */
[----:B------:R-:W-:Y:S02]  /*5250*/  ULDC UR8, c[0x0][0x634] ;  /* 0x00018d0000087ab9 */ /* 0x000fe40000000800 */
[----:B------:R-:W-:-:S05]  /*5260*/  IADD3 R9, P1, R16, UR8, RZ ;  /* 0x0000000810097c10 */ /* 0x000fca000ff3e0ff */
[----:B------:R-:W-:-:S04]  /*5270*/  IMAD.X R15, RZ, RZ, R17, P1 ;  /* 0x000000ffff0f7224 */ /* 0x000fc800008e0611 */
[----:B------:R-:W-:-:S04]  /*5280*/  IMAD.WIDE.U32 R6, R15, UR6, RZ ;  /* 0x000000060f067c25 */ /* 0x000fc8000f8e00ff */
[----:B------:R-:W-:-:S04]  /*5290*/  IMAD.WIDE.U32 R6, P1, R9, UR7, R6 ;  /* 0x0000000709067c25 */ /* 0x000fc8000f820006 */
[----:B------:R-:W-:-:S04]  /*52a0*/  IMAD.WIDE.U32 R8, R9, UR6, RZ ;  /* 0x0000000609087c25 */ /* 0x000fc8000f8e00ff */
[----:B------:R-:W-:Y:S01]  /*52b0*/  IMAD.X R5, RZ, RZ, RZ, P1 ;  /* 0x000000ffff057224 */ /* 0x000fe200008e06ff */
[----:B------:R-:W-:Y:S01]  /*52c0*/  IADD3 RZ, P1, R9, R6, RZ ;  /* 0x0000000609ff7210 */ /* 0x000fe20007f3e0ff */
[----:B------:R-:W-:-:S04]  /*52d0*/  IMAD.MOV.U32 R4, RZ, RZ, R7 ;  /* 0x000000ffff047224 */ /* 0x000fc800078e0007 */
[----:B------:R-:W-:-:S08]  /*52e0*/  IMAD.WIDE.U32.X R4, R15, UR7, R4, P1 ;  /* 0x000000070f047c25 */ /* 0x000fd000088e0404 */
.L_x_108:
[--C-:B------:R-:W-:Y:S01]  /*52f0*/  SHF.R.U64 R8, R4, UR9, R5.reuse ;  /* 0x0000000904087c19 */ /* 0x100fe20008001205 */
[----:B------:R-:W-:Y:S01]  /*5300*/  ULDC.64 UR6, c[0x0][0x620] ;  /* 0x0001880000067ab9 */ /* 0x000fe20000000a00 */
[----:B------:R-:W-:Y:S01]  /*5310*/  SHF.R.U32.HI R4, RZ, UR9, R5 ;  /* 0x00000009ff047c19 */ /* 0x000fe20008011605 */
[----:B------:R-:W2:Y:S01]  /*5320*/  LDC R25, c[0x0][0x144] ;  /* 0x00005100ff197b82 */ /* 0x000ea20000000800 */
[----:B------:R-:W-:Y:S01]  /*5330*/  IADD3 R7, P1, RZ, -R8, RZ ;  /* 0x80000008ff077210 */ /* 0x000fe20007f3e0ff */
[----:B------:R-:W-:Y:S01]  /*5340*/  ULDC.64 UR10, c[0x0][0x640] ;  /* 0x00019000000a7ab9 */ /* 0x000fe20000000a00 */
[----:B0-----:R-:W-:Y:S01]  /*5350*/  I2FP.F32.U32 R9, R14 ;  /* 0x0000000e00097245 */ /* 0x001fe20000201000 */
[----:B------:R-:W-:Y:S02]  /*5360*/  ULDC UR8, c[0x0][0x608] ;  /* 0x0001820000087ab9 */ /* 0x000fe40000000800 */
[----:B------:R-:W-:Y:S01]  /*5370*/  IMAD.X R4, RZ, RZ, ~R4, P1 ;  /* 0x000000ffff047224 */ /* 0x000fe200008e0e04 */
[----:B------:R-:W-:Y:S01]  /*5380*/  ISETP.NE.U32.AND P1, PT, RZ, UR10, PT ;  /* 0x0000000aff007c0c */ /* 0x000fe2000bf25070 */
[----:B------:R-:W0:Y:S02]  /*5390*/  LDC R20, c[0x0][0x148] ;  /* 0x00005200ff147b82 */ /* 0x000e240000000800 */
[----:B------:R-:W-:Y:S01]  /*53a0*/  IMAD R6, R4, UR6, RZ ;  /* 0x0000000604067c24 */ /* 0x000fe2000f8e02ff */
[----:B------:R-:W-:Y:S01]  /*53b0*/  ISETP.NE.AND.EX P1, PT, RZ, UR11, PT, P1 ;  /* 0x0000000bff007c0c */ /* 0x000fe2000bf25310 */
[----:B------:R-:W-:Y:S01]  /*53c0*/  IMAD.WIDE.U32 R4, R7, UR6, R16 ;  /* 0x0000000607047c25 */ /* 0x000fe2000f8e0010 */
[----:B------:R-:W-:-:S03]  /*53d0*/  ULDC UR6, c[0x0][0x150] ;  /* 0x0000540000067ab9 */ /* 0x000fc60000000800 */
[----:B------:R-:W-:Y:S02]  /*53e0*/  IMAD R7, R7, UR7, R6 ;  /* 0x0000000707077c24 */ /* 0x000fe4000f8e0206 */
[----:B------:R-:W-:Y:S01]  /*53f0*/  FMUL R6, R9, UR6 ;  /* 0x0000000609067c20 */ /* 0x000fe20008400000 */
[----:B------:R-:W-:Y:S01]  /*5400*/  ULDC UR6, c[0x0][0x618] ;  /* 0x0001860000067ab9 */ /* 0x000fe20000000800 */
[----:B------:R-:W-:Y:S01]  /*5410*/  ULDC UR7, c[0x0][0x154] ;  /* 0x0000550000077ab9 */ /* 0x000fe20000000800 */
[----:B------:R-:W-:-:S03]  /*5420*/  IMAD.IADD R5, R5, 0x1, R7 ;  /* 0x0000000105057824 */ /* 0x000fc600078e0207 */
[----:B------:R-:W3:Y:S02]  /*5430*/  F2I.U32.TRUNC.NTZ R6, R6 ;  /* 0x0000000600067305 */ /* 0x000ee4000020f000 */
[----:B------:R-:W-:Y:S02]  /*5440*/  SHF.R.U64 R9, R4, UR6, R5 ;  /* 0x0000000604097c19 */ /* 0x000fe40008001205 */
[----:B-1----:R-:W-:-:S05]  /*5450*/  I2FP.F32.U32 R4, R13 ;  /* 0x0000000d00047245 */ /* 0x002fca0000201000 */
[----:B------:R-:W-:Y:S01]  /*5460*/  FMUL R22, R4, UR7 ;  /* 0x0000000704167c20 */ /* 0x000fe20008400000 */
[----:B------:R-:W-:Y:S01]  /*5470*/  SHF.R.U32.HI R4, RZ, UR6, R5 ;  /* 0x00000006ff047c19 */ /* 0x000fe20008011605 */
[----:B------:R-:W-:-:S03]  /*5480*/  ULDC UR6, c[0x0][0x658] ;  /* 0x0001960000067ab9 */ /* 0x000fc60000000800 */
[--C-:B------:R-:W-:Y:S01]  /*5490*/  SHF.R.U64 R21, R9, UR8, R4.reuse ;  /* 0x0000000809157c19 */ /* 0x100fe20008001204 */
[----:B------:R-:W1:Y:S01]  /*54a0*/  F2I.U32.TRUNC.NTZ R22, R22 ;  /* 0x0000001600167305 */ /* 0x000e62000020f000 */
[----:B------:R-:W-:Y:S01]  /*54b0*/  SHF.R.U32.HI R4, RZ, UR8, R4 ;  /* 0x00000008ff047c19 */ /* 0x000fe20008011604 */
[----:B---3--:R-:W-:-:S03]  /*54c0*/  IMAD.MOV R6, RZ, RZ, -R6 ;  /* 0x000000ffff067224 */ /* 0x008fc600078e0a06 */
[----:B------:R-:W-:Y:S01]  /*54d0*/  SHF.R.U64 R15, R21, UR6, R4 ;  /* 0x00000006150f7c19 */ /* 0x000fe20008001204 */
[----:B--2---:R-:W-:Y:S01]  /*54e0*/  IMAD R14, R25, R6, R14 ;  /* 0x00000006190e7224 */ /* 0x004fe200078e020e */
[----:B------:R-:W-:-:S03]  /*54f0*/  SHF.R.U32.HI R23, RZ, UR6, R4 ;  /* 0x00000006ff177c19 */ /* 0x000fc60008011604 */
[----:B------:R-:W-:Y:S02]  /*5500*/  IMAD.MOV.U32 R4, RZ, RZ, R15 ;  /* 0x000000ffff047224 */ /* 0x000fe400078e000f */
[----:B------:R-:W-:Y:S01]  /*5510*/  IMAD.MOV.U32 R5, RZ, RZ, R23 ;  /* 0x000000ffff057224 */ /* 0x000fe200078e0017 */
[----:B-1----:R-:W-:Y:S06]  /*5520*/  @!P1 BRA `(.L_x_109) ;  /* 0x0000000000289947 */ /* 0x002fec0003800000 */
[----:B------:R-:W-:Y:S02]  /*5530*/  ULDC UR6, c[0x0][0x64c] ;  /* 0x0001930000067ab9 */ /* 0x000fe40000000800 */
[----:B------:R-:W-:-:S05]  /*5540*/  IADD3 R5, P1, R15, UR6, RZ ;  /* 0x000000060f057c10 */ /* 0x000fca000ff3e0ff */
[----:B------:R-:W-:-:S04]  /*5550*/  IMAD.X R23, RZ, RZ, R23, P1 ;  /* 0x000000ffff177224 */ /* 0x000fc800008e0617 */
[----:B------:R-:W-:-:S04]  /*5560*/  IMAD.WIDE.U32 R6, R23, UR10, RZ ;  /* 0x0000000a17067c25 */ /* 0x000fc8000f8e00ff */
[----:B------:R-:W-:-:S04]  /*5570*/  IMAD.WIDE.U32 R6, P1, R5, UR11, R6 ;  /* 0x0000000b05067c25 */ /* 0x000fc8000f820006 */
[----:B------:R-:W-:-:S04]  /*5580*/  IMAD.WIDE.U32 R4, R5, UR10, RZ ;  /* 0x0000000a05047c25 */ /* 0x000fc8000f8e00ff */
[----:B------:R-:W-:Y:S01]  /*5590*/  IMAD.MOV.U32 R4, RZ, RZ, R7 ;  /* 0x000000ffff047224 */ /* 0x000fe200078e0007 */
[----:B------:R-:W-:Y:S01]  /*55a0*/  IADD3 RZ, P3, R5, R6, RZ ;  /* 0x0000000605ff7210 */ /* 0x000fe20007f7e0ff */
[----:B------:R-:W-:-:S04]  /*55b0*/  IMAD.X R5, RZ, RZ, RZ, P1 ;  /* 0x000000ffff057224 */ /* 0x000fc800008e06ff */
[----:B------:R-:W-:-:S08]  /*55c0*/  IMAD.WIDE.U32.X R4, R23, UR11, R4, P3 ;  /* 0x0000000b17047c25 */ /* 0x000fd000098e0404 */
.L_x_109:
[----:B------:R-:W-:Y:S01]  /*55d0*/  ISETP.NE.AND P1, PT, R2, 0x1, PT ;  /* 0x000000010200780c */ /* 0x000fe20003f25270 */
[----:B------:R-:W-:Y:S01]  /*55e0*/  ULDC UR6, c[0x0][0x648] ;  /* 0x0001920000067ab9 */ /* 0x000fe20000000800 */
[----:B------:R-:W-:Y:S01]  /*55f0*/  LOP3.LUT R21, R21, UR13, RZ, 0xc0, !PT ;  /* 0x0000000d15157c12 */ /* 0x000fe2000f8ec0ff */
[----:B------:R-:W-:Y:S01]  /*5600*/  IMAD.MOV R22, RZ, RZ, -R22 ;  /* 0x000000ffff167224 */ /* 0x000fe200078e0a16 */
[----:B------:R-:W-:Y:S01]  /*5610*/  SHF.R.U64 R4, R4, UR6, R5 ;  /* 0x0000000604047c19 */ /* 0x000fe20008001205 */
[----:B------:R-:W-:Y:S01]  /*5620*/  ULDC UR6, c[0x0][0x638] ;  /* 0x00018e0000067ab9 */ /* 0x000fe20000000800 */
[----:B------:R-:W-:Y:S01]  /*5630*/  ULDC UR7, c[0x0][0x610] ;  /* 0x0001840000077ab9 */ /* 0x000fe20000000800 */
[----:B------:R-:W-:Y:S02]  /*5640*/  IMAD.MOV.U32 R5, RZ, RZ, 0x1 ;  /* 0x00000001ff057424 */ /* 0x000fe400078e00ff */
[----:B------:R-:W-:Y:S02]  /*5650*/  IMAD.MOV R6, RZ, RZ, -R4 ;  /* 0x000000ffff067224 */ /* 0x000fe400078e0a04 */
[----:B------:R-:W-:Y:S01]  /*5660*/  IMAD R21, R4, UR5, R21 ;  /* 0x0000000504157c24 */ /* 0x000fe2000f8e0215 */
[----:B------:R-:W-:Y:S01]  /*5670*/  LOP3.LUT R4, R9, UR4, RZ, 0xc0, !PT ;  /* 0x0000000409047c12 */ /* 0x000fe2000f8ec0ff */
[----:B0-----:R-:W-:-:S02]  /*5680*/  @P1 IMAD R14, R20, R22, R13 ;  /* 0x00000016140e1224 */ /* 0x001fc400078e020d */
[----:B------:R-:W-:Y:S01]  /*5690*/  IMAD R15, R6, UR6, R15 ;  /* 0x00000006060f7c24 */ /* 0x000fe2000f8e020f */
[----:B------:R-:W-:Y:S01]  /*56a0*/  ULDC UR6, c[0x0][0x600] ;  /* 0x0001800000067ab9 */ /* 0x000fe20000000800 */
[----:B------:R-:W-:Y:S02]  /*56b0*/  IMAD R14, R21, UR7, R14 ;  /* 0x00000007150e7c24 */ /* 0x000fe4000f8e020e */
[--C-:B------:R-:W-:Y:S01]  /*56c0*/  IMAD R15, R15, UR6, R4.reuse ;  /* 0x000000060f0f7c24 */ /* 0x100fe2000f8e0204 */
[----:B------:R-:W-:-:S04]  /*56d0*/  PRMT R4, R5, 0x7610, R4 ;  /* 0x0000761005047816 */ /* 0x000fc80000000004 */
[----:B------:R-:W-:Y:S02]  /*56e0*/  SEL R20, R15, R14, !P1 ;  /* 0x0000000e0f147207 */ /* 0x000fe40004800000 */
[----:B------:R-:W-:-:S07]  /*56f0*/  SEL R13, R14, R15, !P1 ;  /* 0x0000000f0e0d7207 */ /* 0x000fce0004800000 */
.L_x_107:
[----:B------:R-:W-:Y:S05]  /*5700*/  BSYNC B1 ;  /* 0x0000000000017941 */ /* 0x000fea0003800000 */
.L_x_106:
[----:B------:R-:W-:-:S13]  /*5710*/  LOP3.LUT P1, RZ, R4, 0xff, RZ, 0xc0, !PT ;  /* 0x000000ff04ff7812 */ /* 0x000fda000782c0ff */
[----:B------:R-:W-:Y:S05]  /*5720*/  @P1 BRA `(.L_x_110) ;  /* 0xfffffff400141947 */ /* 0x000fea000383ffff */
[----:B------:R-:W-:Y:S05]  /*5730*/  BSYNC B0 ;  /* 0x0000000000007941 */ /* 0x000fea0003800000 */
.L_x_98:
[----:B------:R-:W-:-:S03]  /*5740*/  UMOV UR6, 0xffffffff ;  /* 0xffffffff00067882 */ /* 0x000fc60000000000 */
[----:B------:R-:W-:Y:S05]  /*5750*/  BRA.DIV UR6, `(.L_x_111) ;  /* 0x0000000606187947 */ /* 0x000fea000b800000 */
[----:B------:R-:W-:-:S13]  /*5760*/  ELECT P6, URZ, PT ;  /* 0x00000000003f782f */ /* 0x000fda00038c0000 */
.L_x_125:
[----:B------:R-:W-:Y:S04]  /*5770*/  BSSY B0, `(.L_x_112) ;  /* 0x000002b000007945 */ /* 0x000fe80003800000 */
[----:B------:R-:W-:Y:S05]  /*5780*/  @!P6 BRA `(.L_x_113) ;  /* 0x0000000000a4e947 */ /* 0x000fea0003800000 */
[----:B------:R-:W-:-:S04]  /*5790*/  LOP3.LUT R18, R18, 0x2, RZ, 0xfc, !PT ;  /* 0x0000000212127812 */ /* 0x000fc800078efcff */
[----:B------:R-:W-:-:S13]  /*57a0*/  ISETP.NE.AND P0, PT, R18, 0x3, PT ;  /* 0x000000031200780c */ /* 0x000fda0003f05270 */
[----:B------:R-:W-:Y:S05]  /*57b0*/  @!P0 BRA `(.L_x_114) ;  /* 0x0000000000048947 */ /* 0x000fea0003800000 */
[----:B------:R-:W-:Y:S01]  /*57c0*/  BPT.TRAP 0x1 ;  /* 0x000000040000795c */ /* 0x000fe20000300000 */
.L_x_114:
[----:B------:R-:W0:Y:S01]  /*57d0*/  S2R R5, SR_CgaCtaId ;  /* 0x0000000000057919 */ /* 0x000e220000008800 */
[----:B------:R-:W-:Y:S02]  /*57e0*/  MOV R2, 0x400 ;  /* 0x0000040000027802 */ /* 0x000fe40000000f00 */
[----:B------:R-:W-:Y:S02]  /*57f0*/  SHF.L.U32 R4, R0, 0x1f, RZ ;  /* 0x0000001f00047819 */ /* 0x000fe400000006ff */
[----:B0-----:R-:W-:-:S05]  /*5800*/  LEA R2, R5, R2, 0x18 ;  /* 0x0000000205027211 */ /* 0x001fca00078ec0ff */
[----:B------:R-:W-:-:S04]  /*5810*/  VIADD R2, R2, 0x20 ;  /* 0x0000002002027836 */ /* 0x000fc80000000000 */
[C---:B------:R-:W-:Y:S02]  /*5820*/  IMAD R7, R3.reuse, 0x8, R2 ;  /* 0x0000000803077824 */ /* 0x040fe400078e0202 */
[----:B------:R-:W-:Y:S02]  /*5830*/  VIADD R3, R3, 0x1 ;  /* 0x0000000103037836 */ /* 0x000fe40000000000 */
[----:B------:R-:W0:Y:S03]  /*5840*/  SYNCS.PHASECHK.TRANS64.TRYWAIT P0, [R7+URZ], R4 ;  /* 0x00000004070075a7 */ /* 0x000e26000800017f */
[----:B------:R-:W-:-:S04]  /*5850*/  ISETP.NE.AND P1, PT, R3, 0x4, PT ;  /* 0x000000040300780c */ /* 0x000fc80003f25270 */
[----:B------:R-:W-:Y:S02]  /*5860*/  SEL R5, RZ, 0x1, P1 ;  /* 0x00000001ff057807 */ /* 0x000fe40000800000 */
[----:B------:R-:W-:Y:S02]  /*5870*/  SEL R3, R3, RZ, P1 ;  /* 0x000000ff03037207 */ /* 0x000fe40000800000 */
[----:B------:R-:W-:-:S03]  /*5880*/  LOP3.LUT R6, R0, R5, RZ, 0x3c, !PT ;  /* 0x0000000500067212 */ /* 0x000fc600078e3cff */
[----:B------:R-:W-:Y:S01]  /*5890*/  IMAD R8, R3, 0x8, R2 ;  /* 0x0000000803087824 */ /* 0x000fe200078e0202 */
[----:B------:R-:W-:Y:S01]  /*58a0*/  SHF.L.U32 R5, R6, 0x1f, RZ ;  /* 0x0000001f06057819 */ /* 0x000fe200000006ff */
[----:B0-----:R-:W-:Y:S06]  /*58b0*/  @!P0 BRA `(.L_x_115) ;  /* 0x0000000000e08947 */ /* 0x001fec0003800000 */
.L_x_126:
[----:B------:R-:W1:Y:S01]  /*58c0*/  SYNCS.PHASECHK.TRANS64.TRYWAIT P0, [R8+URZ], R5 ;  /* 0x00000005080075a7 */ /* 0x000e62000800017f */
[----:B------:R-:W-:-:S05]  /*58d0*/  VIADD R0, R3, 0x1 ;  /* 0x0000000103007836 */ /* 0x000fca0000000000 */
[----:B------:R-:W-:-:S04]  /*58e0*/  ISETP.NE.AND P1, PT, R0, 0x4, PT ;  /* 0x000000040000780c */ /* 0x000fc80003f25270 */
[----:B------:R-:W-:Y:S02]  /*58f0*/  SEL R3, RZ, 0x1, P1 ;  /* 0x00000001ff037807 */ /* 0x000fe40000800000 */
[----:B0-----:R-:W-:Y:S02]  /*5900*/  SEL R7, R0, RZ, P1 ;  /* 0x000000ff00077207 */ /* 0x001fe40000800000 */
[----:B------:R-:W-:-:S03]  /*5910*/  LOP3.LUT R9, R6, R3, RZ, 0x3c, !PT ;  /* 0x0000000306097212 */ /* 0x000fc600078e3cff */
[----:B------:R-:W-:Y:S01]  /*5920*/  IMAD R11, R7, 0x8, R2 ;  /* 0x00000008070b7824 */ /* 0x000fe200078e0202 */
[----:B------:R-:W-:Y:S01]  /*5930*/  SHF.L.U32 R6, R9, 0x1f, RZ ;  /* 0x0000001f09067819 */ /* 0x000fe200000006ff */
[----:B-1----:R-:W-:Y:S06]  /*5940*/  @!P0 BRA `(.L_x_116) ;  /* 0x0000000000d08947 */ /* 0x002fec0003800000 */
.L_x_127:
[----:B------:R-:W1:Y:S01]  /*5950*/  SYNCS.PHASECHK.TRANS64.TRYWAIT P0, [R11+URZ], R6 ;  /* 0x000000060b0075a7 */ /* 0x000e62000800017f */
[----:B------:R-:W-:-:S05]  /*5960*/  VIADD R0, R7, 0x1 ;  /* 0x0000000107007836 */ /* 0x000fca0000000000 */
[----:B------:R-:W-:-:S04]  /*5970*/  ISETP.NE.AND P1, PT, R0, 0x4, PT ;  /* 0x000000040000780c */ /* 0x000fc80003f25270 */
[----:B------:R-:W-:Y:S02]  /*5980*/  SEL R4, RZ, 0x1, P1 ;  /* 0x00000001ff047807 */ /* 0x000fe40000800000 */
[----:B------:R-:W-:Y:S02]  /*5990*/  SEL R3, R0, RZ, P1 ;  /* 0x000000ff00037207 */ /* 0x000fe40000800000 */
[----:B------:R-:W-:Y:S01]  /*59a0*/  LOP3.LUT R0, R9, R4, RZ, 0x3c, !PT ;  /* 0x0000000409007212 */ /* 0x000fe200078e3cff */
[----:B-1----:R-:W-:Y:S06]  /*59b0*/  @!P0 BRA `(.L_x_117) ;  /* 0x0000000000c88947 */ /* 0x002fec0003800000 */
.L_x_128:
[----:B------:R-:W-:Y:S01]  /*59c0*/  IMAD R3, R3, 0x8, R2 ;  /* 0x0000000803037824 */ /* 0x000fe200078e0202 */
[----:B------:R-:W-:-:S07]  /*59d0*/  SHF.L.U32 R0, R0, 0x1f, RZ ;  /* 0x0000001f00007819 */ /* 0x000fce00000006ff */
.L_x_118:
[----:B--2---:R2:W3:Y:S02]  /*59e0*/  SYNCS.PHASECHK.TRANS64.TRYWAIT P0, [R3+URZ], R0 ;  /* 0x00000000030075a7 */ /* 0x0044e4000800017f */
[----:B---3--:R-:W-:Y:S05]  /*59f0*/  @!P0 NANOSLEEP.SYNCS 0x989680 ;  /* 0x009896800000895d */ /* 0x008fea0003900000 */
[----:B------:R-:W3:Y:S02]  /*5a00*/  @!P0 SYNCS.PHASECHK.TRANS64 P0, [R3+URZ], R0 ;  /* 0x00000000030085a7 */ /* 0x000ee4000800007f */
[----:B---3--:R-:W-:Y:S05]  /*5a10*/  @!P0 BRA `(.L_x_118) ;  /* 0xfffffffc00f08947 */ /* 0x008fea000383ffff */
.L_x_113:
[----:B------:R-:W-:Y:S05]  /*5a20*/  BSYNC B0 ;  /* 0x0000000000007941 */ /* 0x000fea0003800000 */
.L_x_112:
[----:B------:R-:W-:Y:S05]  /*5a30*/  EXIT ;  /* 0x000000000000794d */ /* 0x000fea0003800000 */
.L_x_17:
[----:B-1----:R1:W2:Y:S02]  /*5a40*/  SYNCS.PHASECHK.TRANS64.TRYWAIT P1, [R3+URZ], R0 ;  /* 0x00000000030075a7 */ /* 0x0022a4000802017f */
[----:B--2---:R-:W-:Y:S05]  /*5a50*/  @!P1 NANOSLEEP.SYNCS 0x989680 ;  /* 0x009896800000995d */ /* 0x004fea0003900000 */
[----:B------:R-:W2:Y:S02]  /*5a60*/  @!P1 SYNCS.PHASECHK.TRANS64 P1, [R3+URZ], R0 ;  /* 0x00000000030095a7 */ /* 0x000ea4000802007f */
[----:B--2---:R-:W-:Y:S05]  /*5a70*/  @!P1 BRA `(.L_x_17) ;  /* 0xfffffffc00f09947 */ /* 0x004fea000383ffff */
[----:B------:R-:W-:Y:S05]  /*5a80*/  BRA `(.L_x_16) ;  /* 0xffffffb800887947 */ /* 0x000fea000383ffff */
.L_x_22:
[----:B-1----:R-:W-:-:S04]  /*5a90*/  IMAD.U32 R4, RZ, RZ, UR8 ;  /* 0x00000008ff047e24 */ /* 0x002fc8000f8e00ff */
[----:B------:R1:W2:Y:S03]  /*5aa0*/  SYNCS.PHASECHK.TRANS64.TRYWAIT P1, [R4+URZ], R3 ;  /* 0x00000003040075a7 */ /* 0x0002a6000802017f */
[----:B--2---:R-:W-:Y:S05]  /*5ab0*/  @!P1 NANOSLEEP.SYNCS 0x989680 ;  /* 0x009896800000995d */ /* 0x004fea0003900000 */
[----:B------:R-:W2:Y:S02]  /*5ac0*/  @!P1 SYNCS.PHASECHK.TRANS64 P1, [R4+URZ], R3 ;  /* 0x00000003040095a7 */ /* 0x000ea4000802007f */
[----:B--2---:R-:W-:Y:S05]  /*5ad0*/  @!P1 BRA `(.L_x_22) ;  /* 0xfffffffc00ec9947 */ /* 0x004fea000383ffff */
[----:B------:R-:W-:Y:S05]  /*5ae0*/  BRA `(.L_x_21) ;  /* 0xffffffbc00c47947 */ /* 0x000fea000383ffff */
.L_x_99:
[----:B------:R-:W-:Y:S01]  /*5af0*/  BSSY B1, `(.L_x_119) ;  /* 0x0000006000017945 */ /* 0x000fe20003800000 */
[----:B------:R-:W-:-:S07]  /*5b00*/  IMAD.MOV.U32 R15, RZ, RZ, -0x1 ;  /* 0xffffffffff0f7424 */ /* 0x000fce00078e00ff */
[----:B------:R-:W-:Y:S05]  /*5b10*/  WARPSYNC.COLLECTIVE R15, `(.L_x_120) ;  /* 0x000000000f0c7348 */ /* 0x000fea0003c00000 */
[----:B------:R-:W-:Y:S02]  /*5b20*/  ELECT P6, UR62, PT ;  /* 0x00000000003e782f */ /* 0x000fe400038c0000 */
[----:B------:R-:W-:Y:S01]  /*5b30*/  MOV R14, UR62 ;  /* 0x0000003e000e7c02 */ /* 0x000fe20008000f00 */
[----:B------:R-:W-:Y:S10]  /*5b40*/  ENDCOLLECTIVE ;  /* 0x000000000000791b */ /* 0x000ff40003800000 */
.L_x_120:
[----:B------:R-:W-:Y:S05]  /*5b50*/  BSYNC B1 ;  /* 0x0000000000017941 */ /* 0x000fea0003800000 */
.L_x_119:
[----:B------:R-:W-:Y:S05]  /*5b60*/  BRA `(.L_x_121) ;  /* 0xfffffff000107947 */ /* 0x000fea000383ffff */
.L_x_102:
[----:B0-----:R0:W1:Y:S02]  /*5b70*/  SYNCS.PHASECHK.TRANS64.TRYWAIT P1, [R14+URZ+0x20], R7 ;  /* 0x000020070e0075a7 */ /* 0x001064000802017f */
[----:B-1----:R-:W-:Y:S05]  /*5b80*/  @!P1 NANOSLEEP.SYNCS 0x989680 ;  /* 0x009896800000995d */ /* 0x002fea0003900000 */
[----:B------:R-:W1:Y:S02]  /*5b90*/  @!P1 SYNCS.PHASECHK.TRANS64 P1, [R14+URZ+0x20], R7 ;  /* 0x000020070e0095a7 */ /* 0x000e64000802007f */
[----:B-1----:R-:W-:Y:S05]  /*5ba0*/  @!P1 BRA `(.L_x_102) ;  /* 0xfffffffc00f09947 */ /* 0x002fea000383ffff */
[----:B------:R-:W-:Y:S05]  /*5bb0*/  BRA `(.L_x_122) ;  /* 0xfffffff000447947 */ /* 0x000fea000383ffff */
.L_x_111:
[----:B------:R-:W-:Y:S01]  /*5bc0*/  BSSY B0, `(.L_x_123) ;  /* 0x0000006000007945 */ /* 0x000fe20003800000 */
[----:B------:R-:W-:-:S07]  /*5bd0*/  IMAD.MOV.U32 R15, RZ, RZ, -0x1 ;  /* 0xffffffffff0f7424 */ /* 0x000fce00078e00ff */
[----:B------:R-:W-:Y:S05]  /*5be0*/  WARPSYNC.COLLECTIVE R15, `(.L_x_124) ;  /* 0x000000000f0c7348 */ /* 0x000fea0003c00000 */
[----:B------:R-:W-:Y:S02]  /*5bf0*/  ELECT P6, UR62, PT ;  /* 0x00000000003e782f */ /* 0x000fe400038c0000 */
[----:B------:R-:W-:Y:S01]  /*5c00*/  MOV R14, UR62 ;  /* 0x0000003e000e7c02 */ /* 0x000fe20008000f00 */
[----:B------:R-:W-:Y:S10]  /*5c10*/  ENDCOLLECTIVE ;  /* 0x000000000000791b */ /* 0x000ff40003800000 */
.L_x_124:
[----:B------:R-:W-:Y:S05]  /*5c20*/  BSYNC B0 ;  /* 0x0000000000007941 */ /* 0x000fea0003800000 */
.L_x_123:
[----:B------:R-:W-:Y:S05]  /*5c30*/  BRA `(.L_x_125) ;  /* 0xfffffff800cc7947 */ /* 0x000fea000383ffff */
.L_x_115:
[----:B0-----:R0:W1:Y:S02]  /*5c40*/  SYNCS.PHASECHK.TRANS64.TRYWAIT P0, [R7+URZ], R4 ;  /* 0x00000004070075a7 */ /* 0x001064000800017f */
[----:B-1----:R-:W-:Y:S05]  /*5c50*/  @!P0 NANOSLEEP.SYNCS 0x989680 ;  /* 0x009896800000895d */ /* 0x002fea0003900000 */
[----:B------:R-:W1:Y:S02]  /*5c60*/  @!P0 SYNCS.PHASECHK.TRANS64 P0, [R7+URZ], R4 ;  /* 0x00000004070085a7 */ /* 0x000e64000800007f */
[----:B-1----:R-:W-:Y:S05]  /*5c70*/  @!P0 BRA `(.L_x_115) ;  /* 0xfffffffc00f08947 */ /* 0x002fea000383ffff */
[----:B------:R-:W-:Y:S05]  /*5c80*/  BRA `(.L_x_126) ;  /* 0xfffffffc000c7947 */ /* 0x000fea000383ffff */
.L_x_116:
[----:B0-----:R0:W1:Y:S02]  /*5c90*/  SYNCS.PHASECHK.TRANS64.TRYWAIT P0, [R8+URZ], R5 ;  /* 0x00000005080075a7 */ /* 0x001064000800017f */
[----:B-1----:R-:W-:Y:S05]  /*5ca0*/  @!P0 NANOSLEEP.SYNCS 0x989680 ;  /* 0x009896800000895d */ /* 0x002fea0003900000 */
[----:B------:R-:W1:Y:S02]  /*5cb0*/  @!P0 SYNCS.PHASECHK.TRANS64 P0, [R8+URZ], R5 ;  /* 0x00000005080085a7 */ /* 0x000e64000800007f */
[----:B-1----:R-:W-:Y:S05]  /*5cc0*/  @!P0 BRA `(.L_x_116) ;  /* 0xfffffffc00f08947 */ /* 0x002fea000383ffff */
[----:B------:R-:W-:Y:S05]  /*5cd0*/  BRA `(.L_x_127) ;  /* 0xfffffffc001c7947 */ /* 0x000fea000383ffff */
.L_x_117:
[----:B-1----:R1:W2:Y:S02]  /*5ce0*/  SYNCS.PHASECHK.TRANS64.TRYWAIT P0, [R11+URZ], R6 ;  /* 0x000000060b0075a7 */ /* 0x0022a4000800017f */
[----:B--2---:R-:W-:Y:S05]  /*5cf0*/  @!P0 NANOSLEEP.SYNCS 0x989680 ;  /* 0x009896800000895d */ /* 0x004fea0003900000 */
[----:B------:R-:W2:Y:S02]  /*5d00*/  @!P0 SYNCS.PHASECHK.TRANS64 P0, [R11+URZ], R6 ;  /* 0x000000060b0085a7 */ /* 0x000ea4000800007f */
[----:B--2---:R-:W-:Y:S05]  /*5d10*/  @!P0 BRA `(.L_x_117) ;  /* 0xfffffffc00f08947 */ /* 0x004fea000383ffff */
[----:B------:R-:W-:Y:S05]  /*5d20*/  BRA `(.L_x_128) ;  /* 0xfffffffc00247947 */ /* 0x000fea000383ffff */
.L_x_129:
[----:B------:R-:W-:-:S00]  /*5d30*/  BRA `(.L_x_129) ;  /* 0xfffffffc00fc7947 */ /* 0x000fc0000383ffff */
[----:B------:R-:W-:-:S00]  /*5d40*/  NOP ;  /* 0x0000000000007918 */ /* 0x000fc00000000000 */
        /* <DEDUP_REMOVED lines=11> */
.L_x_130:


//--------------------- .nv.global.init           --------------------------
	.section	.nv.global.init,"aw",@progbits
.nv.global.init:
	.type		$str$22,@object
	.size		$str$22,($str$23 - $str$22)
$str$22:
        /*0000*/ 	.byte	0x6b, 0x5f, 0x74, 0x69, 0x6c, 0x65, 0x5f, 0x63, 0x6f, 0x75, 0x6e, 0x74, 0x20, 0x3e, 0x3d, 0x20
        /*0010*/ 	.byte	0x31, 0x00
	.type		$str$23,@object
	.size		$str$23,(__unnamed_1 - $str$23)
$str$23:
        /*0012*/ 	.byte	0x2f, 0x74, 0x6d, 0x70, 0x2f, 0x63, 0x75, 0x74, 0x6c, 0x61, 0x73, 0x73, 0x5f, 0x73, 0x77, 0x65
        /*0022*/ 	.byte	0x65, 0x70, 0x5f, 0x73, 0x72, 0x63, 0x2f, 0x69, 0x6e, 0x63, 0x6c, 0x75, 0x64, 0x65, 0x2f, 0x63
        /*0032*/ 	.byte	0x75, 0x74, 0x6c, 0x61, 0x73, 0x73, 0x2f, 0x67, 0x65, 0x6d, 0x6d, 0x2f, 0x63, 0x6f, 0x6c, 0x6c
        /*0042*/ 	.byte	0x65, 0x63, 0x74, 0x69, 0x76, 0x65, 0x2f, 0x73, 0x6d, 0x39, 0x30, 0x5f, 0x6d, 0x6d, 0x61, 0x5f
        /*0052*/ 	.byte	0x74, 0x6d, 0x61, 0x5f, 0x67, 0x6d, 0x6d, 0x61, 0x5f, 0x73, 0x73, 0x5f, 0x77, 0x61, 0x72, 0x70
        /*0062*/ 	.byte	0x73, 0x70, 0x65, 0x63, 0x69, 0x61, 0x6c, 0x69, 0x7a, 0x65, 0x64, 0x2e, 0x68, 0x70, 0x70, 0x00
	.type		__unnamed_1,@object
	.size		__unnamed_1,(.L_0 - __unnamed_1)
__unnamed_1:
        /*0072*/ 	.byte	0x76, 0x6f, 0x69, 0x64, 0x20, 0x63, 0x75, 0x74, 0x6c, 0x61, 0x73, 0x73, 0x3a, 0x3a, 0x67, 0x65
        /* <DEDUP_REMOVED lines=175> */
.L_0:


//--------------------- .nv.shared._ZN7cutlass13device_kernelINS_4gemm6kernel13GemmUniversalIN4cute5tupleIJiiiiEEENS1_10collective13CollectiveMmaINS1_34MainloopSm90TmaGmmaWarpSpecializedILi4ENS5_IJNS4_1CILi1EEESB_SB_EEENS1_35KernelTmaWarpSpecializedCooperativeEEENS5_IJNSA_ILi128EEENSA_ILi64EEESG_EEEfNS5_IJlSB_lEEEfSI_NS4_8TiledMMAINS4_8MMA_AtomIJNS4_4SM904GMMA29MMA_64x64x8_F32TF32TF32_SS_TNILNSM_7ScaleInE1ELSO_1EEEEEENS4_6LayoutINS5_IJNSA_ILi2EEESB_SB_EEENS5_IJSB_NSA_ILi0EEESU_EEEEENS5_IJNS4_10UnderscoreESX_SX_EEEEENS4_13SM90_TMA_LOADENS4_14ComposedLayoutINS4_7SwizzleILi3ELi4ELi3EEENS4_18smem_ptr_flag_bitsILi32EEENSR_INS5_IJNSA_ILi8EEENSA_ILi32EEEEEENS5_IJS17_SB_EEEEEEEvNS4_8identityES10_S1B_vS1C_EENS_8epilogue10collective6detail29Sm90TmaWarpSpecializedAdapterINS1F_15DefaultEpilogueIfSI_SI_NS1E_6thread17LinearCombinationIfLi1EffLNS1J_9ScaleType4KindE0ELNS_15FloatRoundStyleE2EfEENS1_15EpilogueDefaultEEEEEvvEEEEvNT_6ParamsE --------------------------
	.section	.nv.shared._ZN7cutlass13device_kernelINS_4gemm6kernel13GemmUniversalIN4cute5tupleIJiiiiEEENS1_10collective13CollectiveMmaINS1_34MainloopSm90TmaGmmaWarpSpecializedILi4ENS5_IJNS4_1CILi1EEESB_SB_EEENS1_35KernelTmaWarpSpecializedCooperativeEEENS5_IJNSA_ILi128EEENSA_ILi64EEESG_EEEfNS5_IJlSB_lEEEfSI_NS4_8TiledMMAINS4_8MMA_AtomIJNS4_4SM904GMMA29MMA_64x64x8_F32TF32TF32_SS_TNILNSM_7ScaleInE1ELSO_1EEEEEENS4_6LayoutINS5_IJNSA_ILi2EEESB_SB_EEENS5_IJSB_NSA_ILi0EEESU_EEEEENS5_IJNS4_10UnderscoreESX_SX_EEEEENS4_13SM90_TMA_LOADENS4_14ComposedLayoutINS4_7SwizzleILi3ELi4ELi3EEENS4_18smem_ptr_flag_bitsILi32EEENSR_INS5_IJNSA_ILi8EEENSA_ILi32EEEEEENS5_IJS17_SB_EEEEEEEvNS4_8identityES10_S1B_vS1C_EENS_8epilogue10collective6detail29Sm90TmaWarpSpecializedAdapterINS1F_15DefaultEpilogueIfSI_SI_NS1E_6thread17LinearCombinationIfLi1EffLNS1J_9ScaleType4KindE0ELNS_15FloatRoundStyleE2EfEENS1_15EpilogueDefaultEEEEEvvEEEEvNT_6ParamsE,"aw",@nobits
	.sectionflags	@""
	.align	16
	.zero		1024


//--------------------- .nv.shared.reserved.0     --------------------------
	.section	.nv.shared.reserved.0,"aw",@nobits
	.weak		__nv_reservedSMEM_offset_0_alias
	.size		__nv_reservedSMEM_offset_0_alias, 0, 0
	.other		__nv_reservedSMEM_offset_0_alias,@"STO_CUDA_RESERVED_SHARED STV_DEFAULT"
__nv_reservedSMEM_offset_0_alias:
	.zero		0


//--------------------- .nv.global                --------------------------
	.section	.nv.global,"aw",@nobits
.nv.global:
	.type		_ZN40_INTERNAL_66bfce29_4_k_cu_388b0c40_231204cute1_E,@object
	.size		_ZN40_INTERNAL_66bfce29_4_k_cu_388b0c40_231204cute1_E,(_ZN40_INTERNAL_66bfce29_4_k_cu_388b0c40_231204cuda3std3__45__cpo6cbeginE - _ZN40_INTERNAL_66bfce29_4_k_cu_388b0c40_231204cute1_E)
_ZN40_INTERNAL_66bfce29_4_k_cu_388b0c40_231204cute1_E:
	.zero		1
	.type		_ZN40_INTERNAL_66bfce29_4_k_cu_388b0c40_231204cuda3std3__45__cpo6cbeginE,@object
	.size		_ZN40_INTERNAL_66bfce29_4_k_cu_388b0c40_231204cuda3std3__45__cpo6cbeginE,(_ZN40_INTERNAL_66bfce29_4_k_cu_388b0c40_231204cuda3std3__48in_placeE - _ZN40_INTERNAL_66bfce29_4_k_cu_388b0c40_231204cuda3std3__45__cpo6cbeginE)
_ZN40_INTERNAL_66bfce29_4_k_cu_388b0c40_231204cuda3std3__45__cpo6cbeginE:
	.zero		1
	.type		_ZN40_INTERNAL_66bfce29_4_k_cu_388b0c40_231204cuda3std3__48in_placeE,@object
	.size		_ZN40_INTERNAL_66bfce29_4_k_cu_388b0c40_231204cuda3std3__48in_placeE,(_ZN40_INTERNAL_66bfce29_4_k_cu_388b0c40_231204cuda3std6ranges3__45__cpo9iter_moveE - _ZN40_INTERNAL_66bfce29_4_k_cu_388b0c40_231204cuda3std3__48in_placeE)
_ZN40_INTERNAL_66bfce29_4_k_cu_388b0c40_231204cuda3std3__48in_placeE:
	.zero		1
	.type		_ZN40_INTERNAL_66bfce29_4_k_cu_388b0c40_231204cuda3std6ranges3__45__cpo9iter_moveE,@object
	.size		_ZN40_INTERNAL_66bfce29_4_k_cu_388b0c40_231204cuda3std6ranges3__45__cpo9iter_moveE,(_ZN40_INTERNAL_66bfce29_4_k_cu_388b0c40_231204cuda3std3__45__cpo5beginE - _ZN40_INTERNAL_66bfce29_4_k_cu_388b0c40_231204cuda3std6ranges3__45__cpo9iter_moveE)
_ZN40_INTERNAL_66bfce29_4_k_cu_388b0c40_231204cuda3std6ranges3__45__cpo9iter_moveE:
	.zero		1
	.type		_ZN40_INTERNAL_66bfce29_4_k_cu_388b0c40_231204cuda3std3__45__cpo5beginE,@object
	.size		_ZN40_INTERNAL_66bfce29_4_k_cu_388b0c40_231204cuda3std3__45__cpo5beginE,(_ZN40_INTERNAL_66bfce29_4_k_cu_388b0c40_231204cuda3std3__442_GLOBAL__N__66bfce29_4_k_cu_388b0c40_231206ignoreE - _ZN40_INTERNAL_66bfce29_4_k_cu_388b0c40_231204cuda3std3__45__cpo5beginE)
_ZN40_INTERNAL_66bfce29_4_k_cu_388b0c40_231204cuda3std3__45__cpo5beginE:
	.zero		1
	.type		_ZN40_INTERNAL_66bfce29_4_k_cu_388b0c40_231204cuda3std3__442_GLOBAL__N__66bfce29_4_k_cu_388b0c40_231206ignoreE,@object
	.size		_ZN40_INTERNAL_66bfce29_4_k_cu_388b0c40_231204cuda3std3__442_GLOBAL__N__66bfce29_4_k_cu_388b0c40_231206ignoreE,(_ZN40_INTERNAL_66bfce29_4_k_cu_388b0c40_231204cute7productE - _ZN40_INTERNAL_66bfce29_4_k_cu_388b0c40_231204cuda3std3__442_GLOBAL__N__66bfce29_4_k_cu_388b0c40_231206ignoreE)
_ZN40_INTERNAL_66bfce29_4_k_cu_388b0c40_231204cuda3std3__442_GLOBAL__N__66bfce29_4_k_cu_388b0c40_231206ignoreE:
	.zero		1
	.type		_ZN40_INTERNAL_66bfce29_4_k_cu_388b0c40_231204cute7productE,@object
	.size		_ZN40_INTERNAL_66bfce29_4_k_cu_388b0c40_231204cute7productE,(_ZN40_INTERNAL_66bfce29_4_k_cu_388b0c40_231204cuda3std3__45__cpo3endE - _ZN40_INTERNAL_66bfce29_4_k_cu_388b0c40_231204cute7productE)
_ZN40_INTERNAL_66bfce29_4_k_cu_388b0c40_231204cute7productE:
	.zero		1
	.type		_ZN40_INTERNAL_66bfce29_4_k_cu_388b0c40_231204cuda3std3__45__cpo3endE,@object
	.size		_ZN40_INTERNAL_66bfce29_4_k_cu_388b0c40_231204cuda3std3__45__cpo3endE,(_ZN40_INTERNAL_66bfce29_4_k_cu_388b0c40_231204cuda3std3__419piecewise_constructE - _ZN40_INTERNAL_66bfce29_4_k_cu_388b0c40_231204cuda3std3__45__cpo3endE)
_ZN40_INTERNAL_66bfce29_4_k_cu_388b0c40_231204cuda3std3__45__cpo3endE:
	.zero		1
	.type		_ZN40_INTERNAL_66bfce29_4_k_cu_388b0c40_231204cuda3std3__419piecewise_constructE,@object
	.size		_ZN40_INTERNAL_66bfce29_4_k_cu_388b0c40_231204cuda3std3__419piecewise_constructE,(_ZN40_INTERNAL_66bfce29_4_k_cu_388b0c40_231204cuda3std3__45__cpo4cendE - _ZN40_INTERNAL_66bfce29_4_k_cu_388b0c40_231204cuda3std3__419piecewise_constructE)
_ZN40_INTERNAL_66bfce29_4_k_cu_388b0c40_231204cuda3std3__419piecewise_constructE:
	.zero		1
	.type		_ZN40_INTERNAL_66bfce29_4_k_cu_388b0c40_231204cuda3std3__45__cpo4cendE,@object
	.size		_ZN40_INTERNAL_66bfce29_4_k_cu_388b0c40_231204cuda3std3__45__cpo4cendE,(_ZN40_INTERNAL_66bfce29_4_k_cu_388b0c40_231204cuda3std6ranges3__45__cpo4swapE - _ZN40_INTERNAL_66bfce29_4_k_cu_388b0c40_231204cuda3std3__45__cpo4cendE)
_ZN40_INTERNAL_66bfce29_4_k_cu_388b0c40_231204cuda3std3__45__cpo4cendE:
	.zero		1
	.type		_ZN40_INTERNAL_66bfce29_4_k_cu_388b0c40_231204cuda3std6ranges3__45__cpo4swapE,@object
	.size		_ZN40_INTERNAL_66bfce29_4_k_cu_388b0c40_231204cuda3std6ranges3__45__cpo4swapE,(.L_8 - _ZN40_INTERNAL_66bfce29_4_k_cu_388b0c40_231204cuda3std6ranges3__45__cpo4swapE)
_ZN40_INTERNAL_66bfce29_4_k_cu_388b0c40_231204cuda3std6ranges3__45__cpo4swapE:
	.zero		1
.L_8:


//--------------------- .nv.constant0._ZN7cutlass13device_kernelINS_4gemm6kernel13GemmUniversalIN4cute5tupleIJiiiiEEENS1_10collective13CollectiveMmaINS1_34MainloopSm90TmaGmmaWarpSpecializedILi4ENS5_IJNS4_1CILi1EEESB_SB_EEENS1_35KernelTmaWarpSpecializedCooperativeEEENS5_IJNSA_ILi128EEENSA_ILi64EEESG_EEEfNS5_IJlSB_lEEEfSI_NS4_8TiledMMAINS4_8MMA_AtomIJNS4_4SM904GMMA29MMA_64x64x8_F32TF32TF32_SS_TNILNSM_7ScaleInE1ELSO_1EEEEEENS4_6LayoutINS5_IJNSA_ILi2EEESB_SB_EEENS5_IJSB_NSA_ILi0EEESU_EEEEENS5_IJNS4_10UnderscoreESX_SX_EEEEENS4_13SM90_TMA_LOADENS4_14ComposedLayoutINS4_7SwizzleILi3ELi4ELi3EEENS4_18smem_ptr_flag_bitsILi32EEENSR_INS5_IJNSA_ILi8EEENSA_ILi32EEEEEENS5_IJS17_SB_EEEEEEEvNS4_8identityES10_S1B_vS1C_EENS_8epilogue10collective6detail29Sm90TmaWarpSpecializedAdapterINS1F_15DefaultEpilogueIfSI_SI_NS1E_6thread17LinearCombinationIfLi1EffLNS1J_9ScaleType4KindE0ELNS_15FloatRoundStyleE2EfEENS1_15EpilogueDefaultEEEEEvvEEEEvNT_6ParamsE --------------------------
	.section	.nv.constant0._ZN7cutlass13device_kernelINS_4gemm6kernel13GemmUniversalIN4cute5tupleIJiiiiEEENS1_10collective13CollectiveMmaINS1_34MainloopSm90TmaGmmaWarpSpecializedILi4ENS5_IJNS4_1CILi1EEESB_SB_EEENS1_35KernelTmaWarpSpecializedCooperativeEEENS5_IJNSA_ILi128EEENSA_ILi64EEESG_EEEfNS5_IJlSB_lEEEfSI_NS4_8TiledMMAINS4_8MMA_AtomIJNS4_4SM904GMMA29MMA_64x64x8_F32TF32TF32_SS_TNILNSM_7ScaleInE1ELSO_1EEEEEENS4_6LayoutINS5_IJNSA_ILi2EEESB_SB_EEENS5_IJSB_NSA_ILi0EEESU_EEEEENS5_IJNS4_10UnderscoreESX_SX_EEEEENS4_13SM90_TMA_LOADENS4_14ComposedLayoutINS4_7SwizzleILi3ELi4ELi3EEENS4_18smem_ptr_flag_bitsILi32EEENSR_INS5_IJNSA_ILi8EEENSA_ILi32EEEEEENS5_IJS17_SB_EEEEEEEvNS4_8identityES10_S1B_vS1C_EENS_8epilogue10collective6detail29Sm90TmaWarpSpecializedAdapterINS1F_15DefaultEpilogueIfSI_SI_NS1E_6thread17LinearCombinationIfLi1EffLNS1J_9ScaleType4KindE0ELNS_15FloatRoundStyleE2EfEENS1_15EpilogueDefaultEEEEEvvEEEEvNT_6ParamsE,"a",@progbits
	.sectionflags	@""
	.align	4
.nv.constant0._ZN7cutlass13device_kernelINS_4gemm6kernel13GemmUniversalIN4cute5tupleIJiiiiEEENS1_10collective13CollectiveMmaINS1_34MainloopSm90TmaGmmaWarpSpecializedILi4ENS5_IJNS4_1CILi1EEESB_SB_EEENS1_35KernelTmaWarpSpecializedCooperativeEEENS5_IJNSA_ILi128EEENSA_ILi64EEESG_EEEfNS5_IJlSB_lEEEfSI_NS4_8TiledMMAINS4_8MMA_AtomIJNS4_4SM904GMMA29MMA_64x64x8_F32TF32TF32_SS_TNILNSM_7ScaleInE1ELSO_1EEEEEENS4_6LayoutINS5_IJNSA_ILi2EEESB_SB_EEENS5_IJSB_NSA_ILi0EEESU_EEEEENS5_IJNS4_10UnderscoreESX_SX_EEEEENS4_13SM90_TMA_LOADENS4_14ComposedLayoutINS4_7SwizzleILi3ELi4ELi3EEENS4_18smem_ptr_flag_bitsILi32EEENSR_INS5_IJNSA_ILi8EEENSA_ILi32EEEEEENS5_IJS17_SB_EEEEEEEvNS4_8identityES10_S1B_vS1C_EENS_8epilogue10collective6detail29Sm90TmaWarpSpecializedAdapterINS1F_15DefaultEpilogueIfSI_SI_NS1E_6thread17LinearCombinationIfLi1EffLNS1J_9ScaleType4KindE0ELNS_15FloatRoundStyleE2EfEENS1_15EpilogueDefaultEEEEEvvEEEEvNT_6ParamsE:
	.zero		1664


//--------------------- SYMBOLS --------------------------

	.type		.nv.reservedSmem.offset0,@object
	.size		.nv.reservedSmem.offset0,0x4
	.type		__assertfail,@function
